//
// Generated by NVIDIA NVVM Compiler
//
// Compiler Build ID: CL-36424714
// Cuda compilation tools, release 13.0, V13.0.88
// Based on NVVM 20.0.0
//

.version 9.0
.target sm_100
.address_size 64

	// .globl	_Z15medianFilterGPUPlS_ii
// _ZZ15medianFilterGPUPlS_iiE4smem has been demoted

.visible .entry _Z15medianFilterGPUPlS_ii(
	.param .u64 .ptr .align 1 _Z15medianFilterGPUPlS_ii_param_0,
	.param .u64 .ptr .align 1 _Z15medianFilterGPUPlS_ii_param_1,
	.param .u32 _Z15medianFilterGPUPlS_ii_param_2,
	.param .u32 _Z15medianFilterGPUPlS_ii_param_3
)
{
	.local .align 16 .b8 	__local_depot0[5184];
	.reg .b64 	%SP;
	.reg .b64 	%SPL;
	.reg .pred 	%p<33>;
	.reg .b32 	%r<105>;
	.reg .b64 	%rd<137>;
	// demoted variable
	.shared .align 8 .b8 _ZZ15medianFilterGPUPlS_iiE4smem[41472];
	mov.u64 	%SPL, __local_depot0;
	ld.param.u64 	%rd24, [_Z15medianFilterGPUPlS_ii_param_0];
	ld.param.u32 	%r42, [_Z15medianFilterGPUPlS_ii_param_2];
	cvta.to.global.u64 	%rd26, %rd24;
	add.u64 	%rd1, %SPL, 0;
	mov.u32 	%r1, %tid.x;
	mov.u32 	%r2, %tid.y;
	mov.u32 	%r44, %ntid.x;
	mov.u32 	%r45, %ctaid.x;
	mad.lo.s32 	%r46, %r44, %r45, %r1;
	mov.u32 	%r47, %ntid.y;
	mov.u32 	%r48, %ctaid.y;
	mad.lo.s32 	%r49, %r47, %r48, %r2;
	setp.ne.s32 	%p1, %r1, 0;
	add.s32 	%r50, %r49, 4;
	add.s32 	%r51, %r42, 8;
	mul.lo.s32 	%r52, %r51, %r50;
	cvt.s64.s32 	%rd28, %r52;
	cvt.s64.s32 	%rd29, %r46;
	add.s64 	%rd30, %rd29, %rd28;
	shl.b64 	%rd31, %rd30, 3;
	add.s64 	%rd2, %rd26, %rd31;
	mov.u32 	%r53, _ZZ15medianFilterGPUPlS_iiE4smem;
	mad.lo.s32 	%r3, %r2, 576, %r53;
	@%p1 bra 	$L__BB0_2;
	ld.global.u64 	%rd33, [%rd2+32];
	st.shared.u64 	[%r3+2304], %rd33;
	st.shared.u64 	[%r3+2312], %rd33;
	st.shared.u64 	[%r3+2320], %rd33;
	st.shared.u64 	[%r3+2328], %rd33;
	bra.uni 	$L__BB0_4;
$L__BB0_2:
	setp.ne.s32 	%p2, %r1, 63;
	@%p2 bra 	$L__BB0_4;
	ld.global.u64 	%rd32, [%rd2+32];
	st.shared.u64 	[%r3+2848], %rd32;
	st.shared.u64 	[%r3+2856], %rd32;
	st.shared.u64 	[%r3+2864], %rd32;
	st.shared.u64 	[%r3+2872], %rd32;
$L__BB0_4:
	setp.eq.s32 	%p3, %r2, 0;
	@%p3 bra 	$L__BB0_8;
	setp.ne.s32 	%p4, %r2, 63;
	@%p4 bra 	$L__BB0_14;
	setp.eq.s32 	%p5, %r1, 0;
	shl.b32 	%r54, %r1, 3;
	add.s32 	%r56, %r53, %r54;
	ld.global.u64 	%rd3, [%rd2+32];
	st.shared.u64 	[%r56+39200], %rd3;
	st.shared.u64 	[%r56+39776], %rd3;
	st.shared.u64 	[%r56+40352], %rd3;
	st.shared.u64 	[%r56+40928], %rd3;
	@%p5 bra 	$L__BB0_7;
	bra.uni 	$L__BB0_12;
$L__BB0_7:
	st.shared.u64 	[_ZZ15medianFilterGPUPlS_iiE4smem+39168], %rd3;
	st.shared.u64 	[_ZZ15medianFilterGPUPlS_iiE4smem+39176], %rd3;
	st.shared.u64 	[_ZZ15medianFilterGPUPlS_iiE4smem+39184], %rd3;
	st.shared.u64 	[_ZZ15medianFilterGPUPlS_iiE4smem+39192], %rd3;
	st.shared.u64 	[_ZZ15medianFilterGPUPlS_iiE4smem+39744], %rd3;
	st.shared.u64 	[_ZZ15medianFilterGPUPlS_iiE4smem+39752], %rd3;
	st.shared.u64 	[_ZZ15medianFilterGPUPlS_iiE4smem+39760], %rd3;
	st.shared.u64 	[_ZZ15medianFilterGPUPlS_iiE4smem+39768], %rd3;
	st.shared.u64 	[_ZZ15medianFilterGPUPlS_iiE4smem+40320], %rd3;
	st.shared.u64 	[_ZZ15medianFilterGPUPlS_iiE4smem+40328], %rd3;
	st.shared.u64 	[_ZZ15medianFilterGPUPlS_iiE4smem+40336], %rd3;
	st.shared.u64 	[_ZZ15medianFilterGPUPlS_iiE4smem+40344], %rd3;
	st.shared.u64 	[_ZZ15medianFilterGPUPlS_iiE4smem+40896], %rd3;
	st.shared.u64 	[_ZZ15medianFilterGPUPlS_iiE4smem+40904], %rd3;
	st.shared.u64 	[_ZZ15medianFilterGPUPlS_iiE4smem+40912], %rd3;
	st.shared.u64 	[_ZZ15medianFilterGPUPlS_iiE4smem+40920], %rd3;
	bra.uni 	$L__BB0_14;
$L__BB0_8:
	setp.ne.s32 	%p7, %r1, 0;
	shl.b32 	%r57, %r1, 3;
	add.s32 	%r59, %r53, %r57;
	ld.global.u64 	%rd4, [%rd2+32];
	st.shared.u64 	[%r59+32], %rd4;
	st.shared.u64 	[%r59+608], %rd4;
	st.shared.u64 	[%r59+1184], %rd4;
	st.shared.u64 	[%r59+1760], %rd4;
	@%p7 bra 	$L__BB0_10;
	st.shared.u64 	[_ZZ15medianFilterGPUPlS_iiE4smem], %rd4;
	st.shared.u64 	[_ZZ15medianFilterGPUPlS_iiE4smem+8], %rd4;
	st.shared.u64 	[_ZZ15medianFilterGPUPlS_iiE4smem+16], %rd4;
	st.shared.u64 	[_ZZ15medianFilterGPUPlS_iiE4smem+24], %rd4;
	st.shared.u64 	[_ZZ15medianFilterGPUPlS_iiE4smem+576], %rd4;
	st.shared.u64 	[_ZZ15medianFilterGPUPlS_iiE4smem+584], %rd4;
	st.shared.u64 	[_ZZ15medianFilterGPUPlS_iiE4smem+592], %rd4;
	st.shared.u64 	[_ZZ15medianFilterGPUPlS_iiE4smem+600], %rd4;
	st.shared.u64 	[_ZZ15medianFilterGPUPlS_iiE4smem+1152], %rd4;
	st.shared.u64 	[_ZZ15medianFilterGPUPlS_iiE4smem+1160], %rd4;
	st.shared.u64 	[_ZZ15medianFilterGPUPlS_iiE4smem+1168], %rd4;
	st.shared.u64 	[_ZZ15medianFilterGPUPlS_iiE4smem+1176], %rd4;
	st.shared.u64 	[_ZZ15medianFilterGPUPlS_iiE4smem+1728], %rd4;
	st.shared.u64 	[_ZZ15medianFilterGPUPlS_iiE4smem+1736], %rd4;
	st.shared.u64 	[_ZZ15medianFilterGPUPlS_iiE4smem+1744], %rd4;
	st.shared.u64 	[_ZZ15medianFilterGPUPlS_iiE4smem+1752], %rd4;
	bra.uni 	$L__BB0_14;
$L__BB0_10:
	setp.ne.s32 	%p8, %r1, 63;
	@%p8 bra 	$L__BB0_14;
	st.shared.u64 	[_ZZ15medianFilterGPUPlS_iiE4smem+544], %rd4;
	st.shared.u64 	[_ZZ15medianFilterGPUPlS_iiE4smem+552], %rd4;
	st.shared.u64 	[_ZZ15medianFilterGPUPlS_iiE4smem+560], %rd4;
	st.shared.u64 	[_ZZ15medianFilterGPUPlS_iiE4smem+568], %rd4;
	st.shared.u64 	[_ZZ15medianFilterGPUPlS_iiE4smem+1120], %rd4;
	st.shared.u64 	[_ZZ15medianFilterGPUPlS_iiE4smem+1128], %rd4;
	st.shared.u64 	[_ZZ15medianFilterGPUPlS_iiE4smem+1136], %rd4;
	st.shared.u64 	[_ZZ15medianFilterGPUPlS_iiE4smem+1144], %rd4;
	st.shared.u64 	[_ZZ15medianFilterGPUPlS_iiE4smem+1696], %rd4;
	st.shared.u64 	[_ZZ15medianFilterGPUPlS_iiE4smem+1704], %rd4;
	st.shared.u64 	[_ZZ15medianFilterGPUPlS_iiE4smem+1712], %rd4;
	st.shared.u64 	[_ZZ15medianFilterGPUPlS_iiE4smem+1720], %rd4;
	st.shared.u64 	[_ZZ15medianFilterGPUPlS_iiE4smem+2272], %rd4;
	st.shared.u64 	[_ZZ15medianFilterGPUPlS_iiE4smem+2280], %rd4;
	st.shared.u64 	[_ZZ15medianFilterGPUPlS_iiE4smem+2288], %rd4;
	st.shared.u64 	[_ZZ15medianFilterGPUPlS_iiE4smem+2296], %rd4;
	bra.uni 	$L__BB0_14;
$L__BB0_12:
	setp.ne.s32 	%p6, %r1, 63;
	@%p6 bra 	$L__BB0_14;
	st.shared.u64 	[_ZZ15medianFilterGPUPlS_iiE4smem+39712], %rd3;
	st.shared.u64 	[_ZZ15medianFilterGPUPlS_iiE4smem+39720], %rd3;
	st.shared.u64 	[_ZZ15medianFilterGPUPlS_iiE4smem+39728], %rd3;
	st.shared.u64 	[_ZZ15medianFilterGPUPlS_iiE4smem+39736], %rd3;
	st.shared.u64 	[_ZZ15medianFilterGPUPlS_iiE4smem+40288], %rd3;
	st.shared.u64 	[_ZZ15medianFilterGPUPlS_iiE4smem+40296], %rd3;
	st.shared.u64 	[_ZZ15medianFilterGPUPlS_iiE4smem+40304], %rd3;
	st.shared.u64 	[_ZZ15medianFilterGPUPlS_iiE4smem+40312], %rd3;
	st.shared.u64 	[_ZZ15medianFilterGPUPlS_iiE4smem+40864], %rd3;
	st.shared.u64 	[_ZZ15medianFilterGPUPlS_iiE4smem+40872], %rd3;
	st.shared.u64 	[_ZZ15medianFilterGPUPlS_iiE4smem+40880], %rd3;
	st.shared.u64 	[_ZZ15medianFilterGPUPlS_iiE4smem+40888], %rd3;
	st.shared.u64 	[_ZZ15medianFilterGPUPlS_iiE4smem+41440], %rd3;
	st.shared.u64 	[_ZZ15medianFilterGPUPlS_iiE4smem+41448], %rd3;
	st.shared.u64 	[_ZZ15medianFilterGPUPlS_iiE4smem+41456], %rd3;
	st.shared.u64 	[_ZZ15medianFilterGPUPlS_iiE4smem+41464], %rd3;
$L__BB0_14:
	ld.param.u32 	%r83, [_Z15medianFilterGPUPlS_ii_param_3];
	ld.param.u32 	%r81, [_Z15medianFilterGPUPlS_ii_param_2];
	ld.param.u64 	%rd135, [_Z15medianFilterGPUPlS_ii_param_0];
	add.s32 	%r62, %r81, %r83;
	add.s32 	%r63, %r62, -1;
	mul.lo.s32 	%r68, %r63, %r50;
	cvt.s64.s32 	%rd34, %r68;
	add.s64 	%rd35, %rd29, %rd34;
	cvta.to.global.u64 	%rd36, %rd135;
	shl.b64 	%rd37, %rd35, 3;
	add.s64 	%rd38, %rd36, %rd37;
	ld.global.u64 	%rd39, [%rd38+32];
	shl.b32 	%r75, %r1, 3;
	add.s32 	%r76, %r3, %r75;
	st.shared.u64 	[%r76+2336], %rd39;
	bar.sync 	0;
	mov.b64 	%rd40, 0;
	st.local.v2.u64 	[%rd1], {%rd40, %rd40};
	st.local.v2.u64 	[%rd1+16], {%rd40, %rd40};
	st.local.v2.u64 	[%rd1+32], {%rd40, %rd40};
	st.local.v2.u64 	[%rd1+48], {%rd40, %rd40};
	st.local.v2.u64 	[%rd1+64], {%rd40, %rd40};
	st.local.v2.u64 	[%rd1+80], {%rd40, %rd40};
	st.local.v2.u64 	[%rd1+96], {%rd40, %rd40};
	st.local.v2.u64 	[%rd1+112], {%rd40, %rd40};
	st.local.v2.u64 	[%rd1+128], {%rd40, %rd40};
	st.local.v2.u64 	[%rd1+144], {%rd40, %rd40};
	st.local.v2.u64 	[%rd1+160], {%rd40, %rd40};
	st.local.v2.u64 	[%rd1+176], {%rd40, %rd40};
	st.local.v2.u64 	[%rd1+192], {%rd40, %rd40};
	st.local.v2.u64 	[%rd1+208], {%rd40, %rd40};
	st.local.v2.u64 	[%rd1+224], {%rd40, %rd40};
	st.local.v2.u64 	[%rd1+240], {%rd40, %rd40};
	st.local.v2.u64 	[%rd1+256], {%rd40, %rd40};
	st.local.v2.u64 	[%rd1+272], {%rd40, %rd40};
	st.local.v2.u64 	[%rd1+288], {%rd40, %rd40};
	st.local.v2.u64 	[%rd1+304], {%rd40, %rd40};
	st.local.v2.u64 	[%rd1+320], {%rd40, %rd40};
	st.local.v2.u64 	[%rd1+336], {%rd40, %rd40};
	st.local.v2.u64 	[%rd1+352], {%rd40, %rd40};
	st.local.v2.u64 	[%rd1+368], {%rd40, %rd40};
	st.local.v2.u64 	[%rd1+384], {%rd40, %rd40};
	st.local.v2.u64 	[%rd1+400], {%rd40, %rd40};
	st.local.v2.u64 	[%rd1+416], {%rd40, %rd40};
	st.local.v2.u64 	[%rd1+432], {%rd40, %rd40};
	st.local.v2.u64 	[%rd1+448], {%rd40, %rd40};
	st.local.v2.u64 	[%rd1+464], {%rd40, %rd40};
	st.local.v2.u64 	[%rd1+480], {%rd40, %rd40};
	st.local.v2.u64 	[%rd1+496], {%rd40, %rd40};
	st.local.v2.u64 	[%rd1+512], {%rd40, %rd40};
	st.local.v2.u64 	[%rd1+528], {%rd40, %rd40};
	st.local.v2.u64 	[%rd1+544], {%rd40, %rd40};
	st.local.v2.u64 	[%rd1+560], {%rd40, %rd40};
	st.local.v2.u64 	[%rd1+576], {%rd40, %rd40};
	st.local.v2.u64 	[%rd1+592], {%rd40, %rd40};
	st.local.v2.u64 	[%rd1+608], {%rd40, %rd40};
	st.local.v2.u64 	[%rd1+624], {%rd40, %rd40};
	st.local.u64 	[%rd1+640], %rd40;
	st.local.v2.u64 	[%rd1+656], {%rd40, %rd40};
	st.local.v2.u64 	[%rd1+672], {%rd40, %rd40};
	st.local.v2.u64 	[%rd1+688], {%rd40, %rd40};
	st.local.v2.u64 	[%rd1+704], {%rd40, %rd40};
	st.local.v2.u64 	[%rd1+720], {%rd40, %rd40};
	st.local.v2.u64 	[%rd1+736], {%rd40, %rd40};
	st.local.v2.u64 	[%rd1+752], {%rd40, %rd40};
	st.local.v2.u64 	[%rd1+768], {%rd40, %rd40};
	st.local.v2.u64 	[%rd1+784], {%rd40, %rd40};
	st.local.v2.u64 	[%rd1+800], {%rd40, %rd40};
	st.local.v2.u64 	[%rd1+816], {%rd40, %rd40};
	st.local.v2.u64 	[%rd1+832], {%rd40, %rd40};
	st.local.v2.u64 	[%rd1+848], {%rd40, %rd40};
	st.local.v2.u64 	[%rd1+864], {%rd40, %rd40};
	st.local.v2.u64 	[%rd1+880], {%rd40, %rd40};
	st.local.v2.u64 	[%rd1+896], {%rd40, %rd40};
	st.local.v2.u64 	[%rd1+912], {%rd40, %rd40};
	st.local.v2.u64 	[%rd1+928], {%rd40, %rd40};
	st.local.v2.u64 	[%rd1+944], {%rd40, %rd40};
	st.local.v2.u64 	[%rd1+960], {%rd40, %rd40};
	st.local.v2.u64 	[%rd1+976], {%rd40, %rd40};
	st.local.v2.u64 	[%rd1+992], {%rd40, %rd40};
	st.local.v2.u64 	[%rd1+1008], {%rd40, %rd40};
	st.local.v2.u64 	[%rd1+1024], {%rd40, %rd40};
	st.local.v2.u64 	[%rd1+1040], {%rd40, %rd40};
	st.local.v2.u64 	[%rd1+1056], {%rd40, %rd40};
	st.local.v2.u64 	[%rd1+1072], {%rd40, %rd40};
	st.local.v2.u64 	[%rd1+1088], {%rd40, %rd40};
	st.local.v2.u64 	[%rd1+1104], {%rd40, %rd40};
	st.local.v2.u64 	[%rd1+1120], {%rd40, %rd40};
	st.local.v2.u64 	[%rd1+1136], {%rd40, %rd40};
	st.local.v2.u64 	[%rd1+1152], {%rd40, %rd40};
	st.local.v2.u64 	[%rd1+1168], {%rd40, %rd40};
	st.local.v2.u64 	[%rd1+1184], {%rd40, %rd40};
	st.local.v2.u64 	[%rd1+1200], {%rd40, %rd40};
	st.local.v2.u64 	[%rd1+1216], {%rd40, %rd40};
	st.local.v2.u64 	[%rd1+1232], {%rd40, %rd40};
	st.local.v2.u64 	[%rd1+1248], {%rd40, %rd40};
	st.local.v2.u64 	[%rd1+1264], {%rd40, %rd40};
	st.local.v2.u64 	[%rd1+1280], {%rd40, %rd40};
	st.local.v2.u64 	[%rd1+1296], {%rd40, %rd40};
	st.local.v2.u64 	[%rd1+1312], {%rd40, %rd40};
	st.local.v2.u64 	[%rd1+1328], {%rd40, %rd40};
	st.local.v2.u64 	[%rd1+1344], {%rd40, %rd40};
	st.local.v2.u64 	[%rd1+1360], {%rd40, %rd40};
	st.local.v2.u64 	[%rd1+1376], {%rd40, %rd40};
	st.local.v2.u64 	[%rd1+1392], {%rd40, %rd40};
	st.local.v2.u64 	[%rd1+1408], {%rd40, %rd40};
	st.local.v2.u64 	[%rd1+1424], {%rd40, %rd40};
	st.local.v2.u64 	[%rd1+1440], {%rd40, %rd40};
	st.local.v2.u64 	[%rd1+1456], {%rd40, %rd40};
	st.local.v2.u64 	[%rd1+1472], {%rd40, %rd40};
	st.local.v2.u64 	[%rd1+1488], {%rd40, %rd40};
	st.local.v2.u64 	[%rd1+1504], {%rd40, %rd40};
	st.local.v2.u64 	[%rd1+1520], {%rd40, %rd40};
	st.local.v2.u64 	[%rd1+1536], {%rd40, %rd40};
	st.local.v2.u64 	[%rd1+1552], {%rd40, %rd40};
	st.local.v2.u64 	[%rd1+1568], {%rd40, %rd40};
	st.local.v2.u64 	[%rd1+1584], {%rd40, %rd40};
	st.local.v2.u64 	[%rd1+1600], {%rd40, %rd40};
	st.local.v2.u64 	[%rd1+1616], {%rd40, %rd40};
	st.local.v2.u64 	[%rd1+1632], {%rd40, %rd40};
	st.local.v2.u64 	[%rd1+1648], {%rd40, %rd40};
	st.local.v2.u64 	[%rd1+1664], {%rd40, %rd40};
	st.local.v2.u64 	[%rd1+1680], {%rd40, %rd40};
	st.local.v2.u64 	[%rd1+1696], {%rd40, %rd40};
	st.local.v2.u64 	[%rd1+1712], {%rd40, %rd40};
	st.local.v2.u64 	[%rd1+1728], {%rd40, %rd40};
	st.local.v2.u64 	[%rd1+1744], {%rd40, %rd40};
	st.local.v2.u64 	[%rd1+1760], {%rd40, %rd40};
	st.local.v2.u64 	[%rd1+1776], {%rd40, %rd40};
	st.local.v2.u64 	[%rd1+1792], {%rd40, %rd40};
	st.local.v2.u64 	[%rd1+1808], {%rd40, %rd40};
	st.local.v2.u64 	[%rd1+1824], {%rd40, %rd40};
	st.local.v2.u64 	[%rd1+1840], {%rd40, %rd40};
	st.local.v2.u64 	[%rd1+1856], {%rd40, %rd40};
	st.local.v2.u64 	[%rd1+1872], {%rd40, %rd40};
	st.local.v2.u64 	[%rd1+1888], {%rd40, %rd40};
	st.local.v2.u64 	[%rd1+1904], {%rd40, %rd40};
	st.local.v2.u64 	[%rd1+1920], {%rd40, %rd40};
	st.local.v2.u64 	[%rd1+1936], {%rd40, %rd40};
	st.local.v2.u64 	[%rd1+1952], {%rd40, %rd40};
	st.local.v2.u64 	[%rd1+1968], {%rd40, %rd40};
	st.local.v2.u64 	[%rd1+1984], {%rd40, %rd40};
	st.local.v2.u64 	[%rd1+2000], {%rd40, %rd40};
	st.local.v2.u64 	[%rd1+2016], {%rd40, %rd40};
	st.local.v2.u64 	[%rd1+2032], {%rd40, %rd40};
	st.local.v2.u64 	[%rd1+2048], {%rd40, %rd40};
	st.local.v2.u64 	[%rd1+2064], {%rd40, %rd40};
	st.local.v2.u64 	[%rd1+2080], {%rd40, %rd40};
	st.local.v2.u64 	[%rd1+2096], {%rd40, %rd40};
	st.local.v2.u64 	[%rd1+2112], {%rd40, %rd40};
	st.local.v2.u64 	[%rd1+2128], {%rd40, %rd40};
	st.local.v2.u64 	[%rd1+2144], {%rd40, %rd40};
	st.local.v2.u64 	[%rd1+2160], {%rd40, %rd40};
	st.local.v2.u64 	[%rd1+2176], {%rd40, %rd40};
	st.local.v2.u64 	[%rd1+2192], {%rd40, %rd40};
	st.local.v2.u64 	[%rd1+2208], {%rd40, %rd40};
	st.local.v2.u64 	[%rd1+2224], {%rd40, %rd40};
	st.local.v2.u64 	[%rd1+2240], {%rd40, %rd40};
	st.local.v2.u64 	[%rd1+2256], {%rd40, %rd40};
	st.local.v2.u64 	[%rd1+2272], {%rd40, %rd40};
	st.local.v2.u64 	[%rd1+2288], {%rd40, %rd40};
	st.local.v2.u64 	[%rd1+2304], {%rd40, %rd40};
	st.local.v2.u64 	[%rd1+2320], {%rd40, %rd40};
	st.local.v2.u64 	[%rd1+2336], {%rd40, %rd40};
	st.local.v2.u64 	[%rd1+2352], {%rd40, %rd40};
	st.local.v2.u64 	[%rd1+2368], {%rd40, %rd40};
	st.local.v2.u64 	[%rd1+2384], {%rd40, %rd40};
	st.local.v2.u64 	[%rd1+2400], {%rd40, %rd40};
	st.local.v2.u64 	[%rd1+2416], {%rd40, %rd40};
	st.local.v2.u64 	[%rd1+2432], {%rd40, %rd40};
	st.local.v2.u64 	[%rd1+2448], {%rd40, %rd40};
	st.local.v2.u64 	[%rd1+2464], {%rd40, %rd40};
	st.local.v2.u64 	[%rd1+2480], {%rd40, %rd40};
	st.local.v2.u64 	[%rd1+2496], {%rd40, %rd40};
	st.local.v2.u64 	[%rd1+2512], {%rd40, %rd40};
	st.local.v2.u64 	[%rd1+2528], {%rd40, %rd40};
	st.local.v2.u64 	[%rd1+2544], {%rd40, %rd40};
	st.local.v2.u64 	[%rd1+2560], {%rd40, %rd40};
	st.local.v2.u64 	[%rd1+2576], {%rd40, %rd40};
	st.local.v2.u64 	[%rd1+2592], {%rd40, %rd40};
	st.local.v2.u64 	[%rd1+2608], {%rd40, %rd40};
	st.local.v2.u64 	[%rd1+2624], {%rd40, %rd40};
	st.local.v2.u64 	[%rd1+2640], {%rd40, %rd40};
	st.local.v2.u64 	[%rd1+2656], {%rd40, %rd40};
	st.local.v2.u64 	[%rd1+2672], {%rd40, %rd40};
	st.local.v2.u64 	[%rd1+2688], {%rd40, %rd40};
	st.local.v2.u64 	[%rd1+2704], {%rd40, %rd40};
	st.local.v2.u64 	[%rd1+2720], {%rd40, %rd40};
	st.local.v2.u64 	[%rd1+2736], {%rd40, %rd40};
	st.local.v2.u64 	[%rd1+2752], {%rd40, %rd40};
	st.local.v2.u64 	[%rd1+2768], {%rd40, %rd40};
	st.local.v2.u64 	[%rd1+2784], {%rd40, %rd40};
	st.local.v2.u64 	[%rd1+2800], {%rd40, %rd40};
	st.local.v2.u64 	[%rd1+2816], {%rd40, %rd40};
	st.local.v2.u64 	[%rd1+2832], {%rd40, %rd40};
	st.local.v2.u64 	[%rd1+2848], {%rd40, %rd40};
	st.local.v2.u64 	[%rd1+2864], {%rd40, %rd40};
	st.local.v2.u64 	[%rd1+2880], {%rd40, %rd40};
	st.local.v2.u64 	[%rd1+2896], {%rd40, %rd40};
	st.local.v2.u64 	[%rd1+2912], {%rd40, %rd40};
	st.local.v2.u64 	[%rd1+2928], {%rd40, %rd40};
	st.local.v2.u64 	[%rd1+2944], {%rd40, %rd40};
	st.local.v2.u64 	[%rd1+2960], {%rd40, %rd40};
	st.local.v2.u64 	[%rd1+2976], {%rd40, %rd40};
	st.local.v2.u64 	[%rd1+2992], {%rd40, %rd40};
	st.local.v2.u64 	[%rd1+3008], {%rd40, %rd40};
	st.local.v2.u64 	[%rd1+3024], {%rd40, %rd40};
	st.local.v2.u64 	[%rd1+3040], {%rd40, %rd40};
	st.local.v2.u64 	[%rd1+3056], {%rd40, %rd40};
	st.local.v2.u64 	[%rd1+3072], {%rd40, %rd40};
	st.local.v2.u64 	[%rd1+3088], {%rd40, %rd40};
	st.local.v2.u64 	[%rd1+3104], {%rd40, %rd40};
	st.local.v2.u64 	[%rd1+3120], {%rd40, %rd40};
	st.local.v2.u64 	[%rd1+3136], {%rd40, %rd40};
	st.local.v2.u64 	[%rd1+3152], {%rd40, %rd40};
	st.local.v2.u64 	[%rd1+3168], {%rd40, %rd40};
	st.local.v2.u64 	[%rd1+3184], {%rd40, %rd40};
	st.local.v2.u64 	[%rd1+3200], {%rd40, %rd40};
	st.local.v2.u64 	[%rd1+3216], {%rd40, %rd40};
	st.local.v2.u64 	[%rd1+3232], {%rd40, %rd40};
	st.local.v2.u64 	[%rd1+3248], {%rd40, %rd40};
	st.local.v2.u64 	[%rd1+3264], {%rd40, %rd40};
	st.local.v2.u64 	[%rd1+3280], {%rd40, %rd40};
	st.local.v2.u64 	[%rd1+3296], {%rd40, %rd40};
	st.local.v2.u64 	[%rd1+3312], {%rd40, %rd40};
	st.local.v2.u64 	[%rd1+3328], {%rd40, %rd40};
	st.local.v2.u64 	[%rd1+3344], {%rd40, %rd40};
	st.local.v2.u64 	[%rd1+3360], {%rd40, %rd40};
	st.local.v2.u64 	[%rd1+3376], {%rd40, %rd40};
	st.local.v2.u64 	[%rd1+3392], {%rd40, %rd40};
	st.local.v2.u64 	[%rd1+3408], {%rd40, %rd40};
	st.local.v2.u64 	[%rd1+3424], {%rd40, %rd40};
	st.local.v2.u64 	[%rd1+3440], {%rd40, %rd40};
	st.local.v2.u64 	[%rd1+3456], {%rd40, %rd40};
	st.local.v2.u64 	[%rd1+3472], {%rd40, %rd40};
	st.local.v2.u64 	[%rd1+3488], {%rd40, %rd40};
	st.local.v2.u64 	[%rd1+3504], {%rd40, %rd40};
	st.local.v2.u64 	[%rd1+3520], {%rd40, %rd40};
	st.local.v2.u64 	[%rd1+3536], {%rd40, %rd40};
	st.local.v2.u64 	[%rd1+3552], {%rd40, %rd40};
	st.local.v2.u64 	[%rd1+3568], {%rd40, %rd40};
	st.local.v2.u64 	[%rd1+3584], {%rd40, %rd40};
	st.local.v2.u64 	[%rd1+3600], {%rd40, %rd40};
	st.local.v2.u64 	[%rd1+3616], {%rd40, %rd40};
	st.local.v2.u64 	[%rd1+3632], {%rd40, %rd40};
	st.local.v2.u64 	[%rd1+3648], {%rd40, %rd40};
	st.local.v2.u64 	[%rd1+3664], {%rd40, %rd40};
	st.local.v2.u64 	[%rd1+3680], {%rd40, %rd40};
	st.local.v2.u64 	[%rd1+3696], {%rd40, %rd40};
	st.local.v2.u64 	[%rd1+3712], {%rd40, %rd40};
	st.local.v2.u64 	[%rd1+3728], {%rd40, %rd40};
	st.local.v2.u64 	[%rd1+3744], {%rd40, %rd40};
	st.local.v2.u64 	[%rd1+3760], {%rd40, %rd40};
	st.local.v2.u64 	[%rd1+3776], {%rd40, %rd40};
	st.local.v2.u64 	[%rd1+3792], {%rd40, %rd40};
	st.local.v2.u64 	[%rd1+3808], {%rd40, %rd40};
	st.local.v2.u64 	[%rd1+3824], {%rd40, %rd40};
	st.local.v2.u64 	[%rd1+3840], {%rd40, %rd40};
	st.local.v2.u64 	[%rd1+3856], {%rd40, %rd40};
	st.local.v2.u64 	[%rd1+3872], {%rd40, %rd40};
	st.local.v2.u64 	[%rd1+3888], {%rd40, %rd40};
	st.local.v2.u64 	[%rd1+3904], {%rd40, %rd40};
	st.local.v2.u64 	[%rd1+3920], {%rd40, %rd40};
	st.local.v2.u64 	[%rd1+3936], {%rd40, %rd40};
	st.local.v2.u64 	[%rd1+3952], {%rd40, %rd40};
	st.local.v2.u64 	[%rd1+3968], {%rd40, %rd40};
	st.local.v2.u64 	[%rd1+3984], {%rd40, %rd40};
	st.local.v2.u64 	[%rd1+4000], {%rd40, %rd40};
	st.local.v2.u64 	[%rd1+4016], {%rd40, %rd40};
	st.local.v2.u64 	[%rd1+4032], {%rd40, %rd40};
	st.local.v2.u64 	[%rd1+4048], {%rd40, %rd40};
	st.local.v2.u64 	[%rd1+4064], {%rd40, %rd40};
	st.local.v2.u64 	[%rd1+4080], {%rd40, %rd40};
	st.local.v2.u64 	[%rd1+4096], {%rd40, %rd40};
	st.local.v2.u64 	[%rd1+4112], {%rd40, %rd40};
	st.local.v2.u64 	[%rd1+4128], {%rd40, %rd40};
	st.local.v2.u64 	[%rd1+4144], {%rd40, %rd40};
	st.local.v2.u64 	[%rd1+4160], {%rd40, %rd40};
	st.local.v2.u64 	[%rd1+4176], {%rd40, %rd40};
	st.local.v2.u64 	[%rd1+4192], {%rd40, %rd40};
	st.local.v2.u64 	[%rd1+4208], {%rd40, %rd40};
	st.local.v2.u64 	[%rd1+4224], {%rd40, %rd40};
	st.local.v2.u64 	[%rd1+4240], {%rd40, %rd40};
	st.local.v2.u64 	[%rd1+4256], {%rd40, %rd40};
	st.local.v2.u64 	[%rd1+4272], {%rd40, %rd40};
	st.local.v2.u64 	[%rd1+4288], {%rd40, %rd40};
	st.local.v2.u64 	[%rd1+4304], {%rd40, %rd40};
	st.local.v2.u64 	[%rd1+4320], {%rd40, %rd40};
	st.local.v2.u64 	[%rd1+4336], {%rd40, %rd40};
	st.local.v2.u64 	[%rd1+4352], {%rd40, %rd40};
	st.local.v2.u64 	[%rd1+4368], {%rd40, %rd40};
	st.local.v2.u64 	[%rd1+4384], {%rd40, %rd40};
	st.local.v2.u64 	[%rd1+4400], {%rd40, %rd40};
	st.local.v2.u64 	[%rd1+4416], {%rd40, %rd40};
	st.local.v2.u64 	[%rd1+4432], {%rd40, %rd40};
	st.local.v2.u64 	[%rd1+4448], {%rd40, %rd40};
	st.local.v2.u64 	[%rd1+4464], {%rd40, %rd40};
	st.local.v2.u64 	[%rd1+4480], {%rd40, %rd40};
	st.local.v2.u64 	[%rd1+4496], {%rd40, %rd40};
	st.local.v2.u64 	[%rd1+4512], {%rd40, %rd40};
	st.local.v2.u64 	[%rd1+4528], {%rd40, %rd40};
	st.local.v2.u64 	[%rd1+4544], {%rd40, %rd40};
	st.local.v2.u64 	[%rd1+4560], {%rd40, %rd40};
	st.local.v2.u64 	[%rd1+4576], {%rd40, %rd40};
	st.local.v2.u64 	[%rd1+4592], {%rd40, %rd40};
	st.local.v2.u64 	[%rd1+4608], {%rd40, %rd40};
	st.local.v2.u64 	[%rd1+4624], {%rd40, %rd40};
	st.local.v2.u64 	[%rd1+4640], {%rd40, %rd40};
	st.local.v2.u64 	[%rd1+4656], {%rd40, %rd40};
	st.local.v2.u64 	[%rd1+4672], {%rd40, %rd40};
	st.local.v2.u64 	[%rd1+4688], {%rd40, %rd40};
	st.local.v2.u64 	[%rd1+4704], {%rd40, %rd40};
	st.local.v2.u64 	[%rd1+4720], {%rd40, %rd40};
	st.local.v2.u64 	[%rd1+4736], {%rd40, %rd40};
	st.local.v2.u64 	[%rd1+4752], {%rd40, %rd40};
	st.local.v2.u64 	[%rd1+4768], {%rd40, %rd40};
	st.local.v2.u64 	[%rd1+4784], {%rd40, %rd40};
	st.local.v2.u64 	[%rd1+4800], {%rd40, %rd40};
	st.local.v2.u64 	[%rd1+4816], {%rd40, %rd40};
	st.local.v2.u64 	[%rd1+4832], {%rd40, %rd40};
	st.local.v2.u64 	[%rd1+4848], {%rd40, %rd40};
	st.local.v2.u64 	[%rd1+4864], {%rd40, %rd40};
	st.local.v2.u64 	[%rd1+4880], {%rd40, %rd40};
	st.local.v2.u64 	[%rd1+4896], {%rd40, %rd40};
	st.local.v2.u64 	[%rd1+4912], {%rd40, %rd40};
	st.local.v2.u64 	[%rd1+4928], {%rd40, %rd40};
	st.local.v2.u64 	[%rd1+4944], {%rd40, %rd40};
	st.local.v2.u64 	[%rd1+4960], {%rd40, %rd40};
	st.local.v2.u64 	[%rd1+4976], {%rd40, %rd40};
	st.local.v2.u64 	[%rd1+4992], {%rd40, %rd40};
	st.local.v2.u64 	[%rd1+5008], {%rd40, %rd40};
	st.local.v2.u64 	[%rd1+5024], {%rd40, %rd40};
	st.local.v2.u64 	[%rd1+5040], {%rd40, %rd40};
	st.local.v2.u64 	[%rd1+5056], {%rd40, %rd40};
	st.local.v2.u64 	[%rd1+5072], {%rd40, %rd40};
	st.local.v2.u64 	[%rd1+5088], {%rd40, %rd40};
	st.local.v2.u64 	[%rd1+5104], {%rd40, %rd40};
	st.local.v2.u64 	[%rd1+5120], {%rd40, %rd40};
	st.local.v2.u64 	[%rd1+5136], {%rd40, %rd40};
	st.local.v2.u64 	[%rd1+5152], {%rd40, %rd40};
	st.local.v2.u64 	[%rd1+5168], {%rd40, %rd40};
	ld.shared.u64 	%rd6, [%r76];
	ld.shared.u64 	%rd41, [%r76+8];
	st.local.v2.u64 	[%rd1], {%rd6, %rd41};
	ld.shared.u64 	%rd42, [%r76+16];
	ld.shared.u64 	%rd43, [%r76+24];
	st.local.v2.u64 	[%rd1+16], {%rd42, %rd43};
	ld.shared.u64 	%rd44, [%r76+32];
	ld.shared.u64 	%rd45, [%r76+40];
	st.local.v2.u64 	[%rd1+32], {%rd44, %rd45};
	ld.shared.u64 	%rd46, [%r76+48];
	ld.shared.u64 	%rd47, [%r76+56];
	st.local.v2.u64 	[%rd1+48], {%rd46, %rd47};
	ld.shared.u64 	%rd48, [%r76+64];
	ld.shared.u64 	%rd49, [%r76+576];
	st.local.v2.u64 	[%rd1+64], {%rd48, %rd49};
	ld.shared.u64 	%rd50, [%r76+584];
	ld.shared.u64 	%rd51, [%r76+592];
	st.local.v2.u64 	[%rd1+80], {%rd50, %rd51};
	ld.shared.u64 	%rd52, [%r76+600];
	ld.shared.u64 	%rd53, [%r76+608];
	st.local.v2.u64 	[%rd1+96], {%rd52, %rd53};
	ld.shared.u64 	%rd54, [%r76+616];
	ld.shared.u64 	%rd55, [%r76+624];
	st.local.v2.u64 	[%rd1+112], {%rd54, %rd55};
	ld.shared.u64 	%rd56, [%r76+632];
	ld.shared.u64 	%rd57, [%r76+640];
	st.local.v2.u64 	[%rd1+128], {%rd56, %rd57};
	ld.shared.u64 	%rd58, [%r76+1152];
	ld.shared.u64 	%rd59, [%r76+1160];
	st.local.v2.u64 	[%rd1+144], {%rd58, %rd59};
	ld.shared.u64 	%rd60, [%r76+1168];
	ld.shared.u64 	%rd61, [%r76+1176];
	st.local.v2.u64 	[%rd1+160], {%rd60, %rd61};
	ld.shared.u64 	%rd62, [%r76+1184];
	ld.shared.u64 	%rd63, [%r76+1192];
	st.local.v2.u64 	[%rd1+176], {%rd62, %rd63};
	ld.shared.u64 	%rd64, [%r76+1200];
	ld.shared.u64 	%rd65, [%r76+1208];
	st.local.v2.u64 	[%rd1+192], {%rd64, %rd65};
	ld.shared.u64 	%rd66, [%r76+1216];
	ld.shared.u64 	%rd67, [%r76+1728];
	st.local.v2.u64 	[%rd1+208], {%rd66, %rd67};
	ld.shared.u64 	%rd68, [%r76+1736];
	ld.shared.u64 	%rd69, [%r76+1744];
	st.local.v2.u64 	[%rd1+224], {%rd68, %rd69};
	ld.shared.u64 	%rd70, [%r76+1752];
	ld.shared.u64 	%rd71, [%r76+1760];
	st.local.v2.u64 	[%rd1+240], {%rd70, %rd71};
	ld.shared.u64 	%rd72, [%r76+1768];
	ld.shared.u64 	%rd73, [%r76+1776];
	st.local.v2.u64 	[%rd1+256], {%rd72, %rd73};
	ld.shared.u64 	%rd74, [%r76+1784];
	ld.shared.u64 	%rd75, [%r76+1792];
	st.local.v2.u64 	[%rd1+272], {%rd74, %rd75};
	ld.shared.u64 	%rd76, [%r76+2304];
	ld.shared.u64 	%rd77, [%r76+2312];
	st.local.v2.u64 	[%rd1+288], {%rd76, %rd77};
	ld.shared.u64 	%rd78, [%r76+2320];
	ld.shared.u64 	%rd79, [%r76+2328];
	st.local.v2.u64 	[%rd1+304], {%rd78, %rd79};
	ld.shared.u64 	%rd80, [%r76+2336];
	ld.shared.u64 	%rd81, [%r76+2344];
	st.local.v2.u64 	[%rd1+320], {%rd80, %rd81};
	ld.shared.u64 	%rd82, [%r76+2352];
	ld.shared.u64 	%rd83, [%r76+2360];
	st.local.v2.u64 	[%rd1+336], {%rd82, %rd83};
	ld.shared.u64 	%rd84, [%r76+2368];
	ld.shared.u64 	%rd85, [%r76+2880];
	st.local.v2.u64 	[%rd1+352], {%rd84, %rd85};
	ld.shared.u64 	%rd86, [%r76+2888];
	ld.shared.u64 	%rd87, [%r76+2896];
	st.local.v2.u64 	[%rd1+368], {%rd86, %rd87};
	ld.shared.u64 	%rd88, [%r76+2904];
	ld.shared.u64 	%rd89, [%r76+2912];
	st.local.v2.u64 	[%rd1+384], {%rd88, %rd89};
	ld.shared.u64 	%rd90, [%r76+2920];
	ld.shared.u64 	%rd91, [%r76+2928];
	st.local.v2.u64 	[%rd1+400], {%rd90, %rd91};
	ld.shared.u64 	%rd92, [%r76+2936];
	ld.shared.u64 	%rd93, [%r76+2944];
	st.local.v2.u64 	[%rd1+416], {%rd92, %rd93};
	ld.shared.u64 	%rd94, [%r76+3456];
	ld.shared.u64 	%rd95, [%r76+3464];
	st.local.v2.u64 	[%rd1+432], {%rd94, %rd95};
	ld.shared.u64 	%rd96, [%r76+3472];
	ld.shared.u64 	%rd97, [%r76+3480];
	st.local.v2.u64 	[%rd1+448], {%rd96, %rd97};
	ld.shared.u64 	%rd98, [%r76+3488];
	ld.shared.u64 	%rd99, [%r76+3496];
	st.local.v2.u64 	[%rd1+464], {%rd98, %rd99};
	ld.shared.u64 	%rd100, [%r76+3504];
	ld.shared.u64 	%rd101, [%r76+3512];
	st.local.v2.u64 	[%rd1+480], {%rd100, %rd101};
	ld.shared.u64 	%rd102, [%r76+3520];
	ld.shared.u64 	%rd103, [%r76+4032];
	st.local.v2.u64 	[%rd1+496], {%rd102, %rd103};
	ld.shared.u64 	%rd104, [%r76+4040];
	ld.shared.u64 	%rd105, [%r76+4048];
	st.local.v2.u64 	[%rd1+512], {%rd104, %rd105};
	ld.shared.u64 	%rd106, [%r76+4056];
	ld.shared.u64 	%rd107, [%r76+4064];
	st.local.v2.u64 	[%rd1+528], {%rd106, %rd107};
	ld.shared.u64 	%rd108, [%r76+4072];
	ld.shared.u64 	%rd109, [%r76+4080];
	st.local.v2.u64 	[%rd1+544], {%rd108, %rd109};
	ld.shared.u64 	%rd110, [%r76+4088];
	ld.shared.u64 	%rd111, [%r76+4096];
	st.local.v2.u64 	[%rd1+560], {%rd110, %rd111};
	ld.shared.u64 	%rd112, [%r76+4608];
	ld.shared.u64 	%rd113, [%r76+4616];
	st.local.v2.u64 	[%rd1+576], {%rd112, %rd113};
	ld.shared.u64 	%rd114, [%r76+4624];
	ld.shared.u64 	%rd115, [%r76+4632];
	st.local.v2.u64 	[%rd1+592], {%rd114, %rd115};
	ld.shared.u64 	%rd116, [%r76+4640];
	ld.shared.u64 	%rd117, [%r76+4648];
	st.local.v2.u64 	[%rd1+608], {%rd116, %rd117};
	ld.shared.u64 	%rd118, [%r76+4656];
	ld.shared.u64 	%rd119, [%r76+4664];
	st.local.v2.u64 	[%rd1+624], {%rd118, %rd119};
	ld.shared.u64 	%rd120, [%r76+4672];
	st.local.v2.u64 	[%rd1+640], {%rd120, %rd40};
	bar.sync 	0;
	mov.b32 	%r87, 81;
	mov.b32 	%r86, 0;
$L__BB0_15:
	add.s32 	%r8, %r86, 1;
	mul.wide.s32 	%rd121, %r86, 8;
	add.s64 	%rd7, %rd1, %rd121;
	ld.local.u64 	%rd8, [%rd7+8];
	setp.lt.s64 	%p9, %rd8, %rd6;
	setp.ne.s32 	%p10, %r8, 80;
	and.pred  	%p11, %p9, %p10;
	mov.u32 	%r86, %r8;
	@%p11 bra 	$L__BB0_15;
$L__BB0_16:
	add.s32 	%r88, %r87, -1;
	mul.wide.s32 	%rd122, %r87, 8;
	add.s64 	%rd9, %rd1, %rd122;
	ld.local.u64 	%rd10, [%rd9+-8];
	setp.ge.s64 	%p12, %rd10, %rd6;
	setp.ne.s32 	%p13, %r88, 0;
	and.pred  	%p14, %p12, %p13;
	mov.u32 	%r87, %r88;
	@%p14 bra 	$L__BB0_16;
	setp.ge.s32 	%p15, %r8, %r88;
	@%p15 bra 	$L__BB0_19;
	st.local.u64 	[%rd7+8], %rd10;
	st.local.u64 	[%rd9+-8], %rd8;
	mov.u32 	%r86, %r8;
	mov.u32 	%r87, %r88;
	bra.uni 	$L__BB0_15;
$L__BB0_19:
	st.local.u64 	[%rd9+-8], %rd6;
	st.local.u64 	[%rd1], %rd10;
	setp.eq.s32 	%p16, %r88, 40;
	@%p16 bra 	$L__BB0_37;
	add.s64 	%rd11, %rd1, 8;
	mov.b32 	%r90, 0;
	mov.b32 	%r89, 80;
$L__BB0_21:
	setp.lt.s32 	%p17, %r88, 41;
	@%p17 bra 	$L__BB0_28;
	add.s32 	%r89, %r88, -1;
	mul.wide.s32 	%rd128, %r90, 8;
	add.s64 	%rd12, %rd1, %rd128;
	ld.local.u64 	%rd13, [%rd12];
	mov.u32 	%r93, %r90;
$L__BB0_23:
	add.s32 	%r18, %r93, 1;
	mul.wide.s32 	%rd129, %r93, 8;
	add.s64 	%rd14, %rd1, %rd129;
	ld.local.u64 	%rd15, [%rd14+8];
	setp.lt.s64 	%p25, %rd15, %rd13;
	setp.ne.s32 	%p26, %r18, %r89;
	and.pred  	%p27, %p25, %p26;
	mov.u32 	%r93, %r18;
	@%p27 bra 	$L__BB0_23;
$L__BB0_24:
	add.s32 	%r20, %r88, -1;
	mul.wide.s32 	%rd130, %r88, 8;
	add.s64 	%rd16, %rd1, %rd130;
	ld.local.u64 	%rd17, [%rd16+-8];
	setp.ge.s64 	%p28, %rd17, %rd13;
	setp.ne.s32 	%p29, %r20, %r90;
	and.pred  	%p30, %p28, %p29;
	mov.u32 	%r88, %r20;
	@%p30 bra 	$L__BB0_24;
	setp.ge.s32 	%p31, %r18, %r20;
	@%p31 bra 	$L__BB0_27;
	st.local.u64 	[%rd14+8], %rd17;
	st.local.u64 	[%rd16+-8], %rd15;
	mov.u32 	%r93, %r18;
	mov.u32 	%r88, %r20;
	bra.uni 	$L__BB0_23;
$L__BB0_27:
	st.local.u64 	[%rd16+-8], %rd13;
	st.local.u64 	[%rd12], %rd17;
	mov.u32 	%r88, %r20;
	bra.uni 	$L__BB0_36;
$L__BB0_28:
	add.s32 	%r90, %r88, 1;
	mul.wide.s32 	%rd123, %r88, 8;
	add.s64 	%rd18, %rd1, %rd123;
	ld.local.u64 	%rd19, [%rd18+8];
	add.s32 	%r101, %r89, 1;
	neg.s32 	%r23, %r89;
	mov.u32 	%r100, %r90;
$L__BB0_29:
	add.s32 	%r99, %r100, -1;
	add.s32 	%r98, %r100, 1;
	add.s32 	%r97, %r23, %r100;
$L__BB0_30:
	mov.u32 	%r30, %r98;
	mul.wide.s32 	%rd124, %r100, 8;
	add.s64 	%rd125, %rd11, %rd124;
	add.s32 	%r100, %r100, 1;
	ld.local.u64 	%rd20, [%rd125];
	setp.lt.s64 	%p18, %rd20, %rd19;
	add.s32 	%r97, %r97, 1;
	setp.ne.s32 	%p19, %r97, 0;
	add.s32 	%r99, %r99, 1;
	add.s32 	%r98, %r30, 1;
	and.pred  	%p20, %p18, %p19;
	@%p20 bra 	$L__BB0_30;
	mul.wide.s32 	%rd21, %r99, 8;
$L__BB0_32:
	add.s32 	%r88, %r101, -1;
	mul.wide.s32 	%rd126, %r101, 8;
	add.s64 	%rd22, %rd1, %rd126;
	ld.local.u64 	%rd23, [%rd22+-8];
	setp.ge.s64 	%p21, %rd23, %rd19;
	setp.ne.s32 	%p22, %r88, %r90;
	and.pred  	%p23, %p21, %p22;
	mov.u32 	%r101, %r88;
	@%p23 bra 	$L__BB0_32;
	setp.ge.s32 	%p24, %r30, %r88;
	@%p24 bra 	$L__BB0_35;
	add.s64 	%rd127, %rd11, %rd21;
	st.local.u64 	[%rd127], %rd23;
	st.local.u64 	[%rd22+-8], %rd20;
	mov.u32 	%r100, %r30;
	mov.u32 	%r101, %r88;
	bra.uni 	$L__BB0_29;
$L__BB0_35:
	st.local.u64 	[%rd22+-8], %rd19;
	st.local.u64 	[%rd18+8], %rd23;
$L__BB0_36:
	setp.ne.s32 	%p32, %r88, 40;
	@%p32 bra 	$L__BB0_21;
$L__BB0_37:
	ld.param.u32 	%r82, [_Z15medianFilterGPUPlS_ii_param_2];
	ld.param.u64 	%rd136, [_Z15medianFilterGPUPlS_ii_param_1];
	cvt.u32.u64 	%r79, %rd29;
	cvta.to.global.u64 	%rd131, %rd136;
	ld.local.u64 	%rd132, [%rd1+320];
	mad.lo.s32 	%r80, %r82, %r49, %r79;
	mul.wide.s32 	%rd133, %r80, 8;
	add.s64 	%rd134, %rd131, %rd133;
	st.global.u64 	[%rd134], %rd132;
	ret;

}


// ===== COMPILED SASS (sm_100) =====

	.target	sm_100

	.elftype	@"ET_EXEC"


//--------------------- .note.nv.tkinfo           --------------------------
	.section	.note.nv.tkinfo,"",@"SHT_NOTE"
	.sectionflags	@"SHF_NOTE_NV_TKINFO"
	.tkinfo
        /*0018*/ 	.word	0x00000002
        /*0030*/ 	.string	""
        /*0030*/ 	.string	"ptxas"
        /*0030*/ 	.string	"Cuda compilation tools, release 13.0, V13.0.88"
        /*0030*/ 	.string	"Build cuda_13.0.r13.0/compiler.36424714_0"
        /*0030*/ 	.string	"-arch sm_100 -m 64 "



//--------------------- .note.nv.cuinfo           --------------------------
	.section	.note.nv.cuinfo,"",@"SHT_NOTE"
	.sectionflags	@"SHF_NOTE_NV_CUINFO"
        /*0018*/ 	.short	0x0002
        /*001a*/ 	.short	0x0064
        /*001c*/ 	.short	0x0082
	.zero		2


//--------------------- .nv.info                  --------------------------
	.section	.nv.info,"",@"SHT_CUDA_INFO"
	.align	4


	//----- nvinfo : EIATTR_REGCOUNT
	.align		4
        /*0000*/ 	.byte	0x04, 0x2f
        /*0002*/ 	.short	(.L_1 - .L_0)
	.align		4
.L_0:
        /*0004*/ 	.word	index@(_Z15medianFilterGPUPlS_ii)
        /*0008*/ 	.word	0x0000001e


	//----- nvinfo : EIATTR_FRAME_SIZE
	.align		4
.L_1:
        /*000c*/ 	.byte	0x04, 0x11
        /*000e*/ 	.short	(.L_3 - .L_2)
	.align		4
.L_2:
        /*0010*/ 	.word	index@(_Z15medianFilterGPUPlS_ii)
        /*0014*/ 	.word	0x00001440


	//----- nvinfo : EIATTR_MIN_STACK_SIZE
	.align		4
.L_3:
        /*0018*/ 	.byte	0x04, 0x12
        /*001a*/ 	.short	(.L_5 - .L_4)
	.align		4
.L_4:
        /*001c*/ 	.word	index@(_Z15medianFilterGPUPlS_ii)
        /*0020*/ 	.word	0x00001440
.L_5:


//--------------------- .nv.compat                --------------------------
	.section	.nv.compat,"",@"SHT_CUDA_COMPAT_INFO"
	.align	4
        /*0000*/ 	.byte	0x02, 0x09, 0x00, 0x00, 0x02, 0x02, 0x01, 0x00, 0x02, 0x05, 0x05, 0x00, 0x03, 0x07, 0x01, 0x01
        /*0010*/ 	.byte	0x02, 0x03, 0x00, 0x00, 0x02, 0x06, 0x01, 0x00, 0x04, 0x0b, 0x08, 0x00, 0x09, 0x00, 0x00, 0x00
        /*0020*/ 	.byte	0x00, 0x00, 0x00, 0x00


//--------------------- .nv.info._Z15medianFilterGPUPlS_ii --------------------------
	.section	.nv.info._Z15medianFilterGPUPlS_ii,"",@"SHT_CUDA_INFO"
	.sectionflags	@""
	.align	4


	//----- nvinfo : EIATTR_CUDA_API_VERSION
	.align		4
        /*0000*/ 	.byte	0x04, 0x37
        /*0002*/ 	.short	(.L_7 - .L_6)
.L_6:
        /*0004*/ 	.word	0x00000082


	//----- nvinfo : EIATTR_KPARAM_INFO
	.align		4
.L_7:
        /*0008*/ 	.byte	0x04, 0x17
        /*000a*/ 	.short	(.L_9 - .L_8)
.L_8:
        /*000c*/ 	.word	0x00000000
        /*0010*/ 	.short	0x0003
        /*0012*/ 	.short	0x0014
        /*0014*/ 	.byte	0x00, 0xf0, 0x11, 0x00


	//----- nvinfo : EIATTR_KPARAM_INFO
	.align		4
.L_9:
        /*0018*/ 	.byte	0x04, 0x17
        /*001a*/ 	.short	(.L_11 - .L_10)
.L_10:
        /*001c*/ 	.word	0x00000000
        /*0020*/ 	.short	0x0002
        /*0022*/ 	.short	0x0010
        /*0024*/ 	.byte	0x00, 0xf0, 0x11, 0x00


	//----- nvinfo : EIATTR_KPARAM_INFO
	.align		4
.L_11:
        /*0028*/ 	.byte	0x04, 0x17
        /*002a*/ 	.short	(.L_13 - .L_12)
.L_12:
        /*002c*/ 	.word	0x00000000
        /*0030*/ 	.short	0x0001
        /*0032*/ 	.short	0x0008
        /*0034*/ 	.byte	0x00, 0xf5, 0x21, 0x00


	//----- nvinfo : EIATTR_KPARAM_INFO
	.align		4
.L_13:
        /*0038*/ 	.byte	0x04, 0x17
        /*003a*/ 	.short	(.L_15 - .L_14)
.L_14:
        /*003c*/ 	.word	0x00000000
        /*0040*/ 	.short	0x0000
        /*0042*/ 	.short	0x0000
        /*0044*/ 	.byte	0x00, 0xf5, 0x21, 0x00


	//----- nvinfo : EIATTR_SPARSE_MMA_MASK
	.align		4
.L_15:
        /*0048*/ 	.byte	0x03, 0x50
        /*004a*/ 	.short	0x0000


	//----- nvinfo : EIATTR_MAXREG_COUNT
	.align		4
        /*004c*/ 	.byte	0x03, 0x1b
        /*004e*/ 	.short	0x00ff


	//----- nvinfo : EIATTR_NUM_BARRIERS
	.align		4
        /*0050*/ 	.byte	0x02, 0x4c
        /*0052*/ 	.byte	0x01
	.zero		1


	//----- nvinfo : EIATTR_MERCURY_ISA_VERSION
	.align		4
        /*0054*/ 	.byte	0x03, 0x5f
        /*0056*/ 	.short	0x0101


	//----- nvinfo : EIATTR_VRC_CTA_INIT_COUNT
	.align		4
        /*0058*/ 	.byte	0x02, 0x4a
	.zero		1
	.zero		1


	//----- nvinfo : EIATTR_EXIT_INSTR_OFFSETS
	.align		4
        /*005c*/ 	.byte	0x04, 0x1c
        /*005e*/ 	.short	(.L_17 - .L_16)


	//   ....[0]....
.L_16:
        /*0060*/ 	.word	0x00002e50


	//----- nvinfo : EIATTR_CRS_STACK_SIZE
	.align		4
.L_17:
        /*0064*/ 	.byte	0x04, 0x1e
        /*0066*/ 	.short	(.L_19 - .L_18)
.L_18:
        /*0068*/ 	.word	0x00000000


	//----- nvinfo : EIATTR_CBANK_PARAM_SIZE
	.align		4
.L_19:
        /*006c*/ 	.byte	0x03, 0x19
        /*006e*/ 	.short	0x0018


	//----- nvinfo : EIATTR_PARAM_CBANK
	.align		4
        /*0070*/ 	.byte	0x04, 0x0a
        /*0072*/ 	.short	(.L_21 - .L_20)
	.align		4
.L_20:
        /*0074*/ 	.word	index@(.nv.constant0._Z15medianFilterGPUPlS_ii)
        /*0078*/ 	.short	0x0380
        /*007a*/ 	.short	0x0018


	//----- nvinfo : EIATTR_SW_WAR
	.align		4
.L_21:
        /*007c*/ 	.byte	0x04, 0x36
        /*007e*/ 	.short	(.L_23 - .L_22)
.L_22:
        /*0080*/ 	.word	0x00000008
.L_23:


//--------------------- .nv.callgraph             --------------------------
	.section	.nv.callgraph,"",@"SHT_CUDA_CALLGRAPH"
	.align	4
	.sectionentsize	8
	.align		4
        /*0000*/ 	.word	0x00000000
	.align		4
        /*0004*/ 	.word	0xffffffff
	.align		4
        /*0008*/ 	.word	0x00000000
	.align		4
        /*000c*/ 	.word	0xfffffffe
	.align		4
        /*0010*/ 	.word	0x00000000
	.align		4
        /*0014*/ 	.word	0xfffffffd
	.align		4
        /*0018*/ 	.word	0x00000000
	.align		4
        /*001c*/ 	.word	0xfffffffc


//--------------------- .text._Z15medianFilterGPUPlS_ii --------------------------
	.section	.text._Z15medianFilterGPUPlS_ii,"ax",@progbits
	.align	128
        .global         _Z15medianFilterGPUPlS_ii
        .type           _Z15medianFilterGPUPlS_ii,@function
        .size           _Z15medianFilterGPUPlS_ii,(.L_x_32 - _Z15medianFilterGPUPlS_ii)
        .other          _Z15medianFilterGPUPlS_ii,@"STO_CUDA_ENTRY STV_DEFAULT"
_Z15medianFilterGPUPlS_ii:
.text._Z15medianFilterGPUPlS_ii:
[----:B------:R-:W0:Y:S01]  /*0000*/  LDC R1, c[0x0][0x37c] ;  /* 0x0000df00ff017b82 */ /* 0x000e220000000800 */
[----:B------:R-:W1:Y:S01]  /*0010*/  S2R R14, SR_TID.Y ;  /* 0x00000000000e7919 */ /* 0x000e620000002200 */
[----:B------:R-:W2:Y:S01]  /*0020*/  LDCU UR6, c[0x0][0x360] ;  /* 0x00006c00ff0677ac */ /* 0x000ea20008000800 */
[----:B0-----:R-:W-:Y:S01]  /*0030*/  VIADD R1, R1, 0xffffebc0 ;  /* 0xffffebc001017836 */ /* 0x001fe20000000000 */
[----:B------:R-:W1:Y:S01]  /*0040*/  S2R R5, SR_CTAID.Y ;  /* 0x0000000000057919 */ /* 0x000e620000002600 */
[----:B------:R-:W1:Y:S01]  /*0050*/  LDCU UR5, c[0x0][0x364] ;  /* 0x00006c80ff0577ac */ /* 0x000e620008000800 */
[----:B------:R-:W0:Y:S01]  /*0060*/  S2R R20, SR_TID.X ;  /* 0x0000000000147919 */ /* 0x000e220000002100 */
[----:B------:R-:W3:Y:S01]  /*0070*/  LDCU UR4, c[0x0][0x390] ;  /* 0x00007200ff0477ac */ /* 0x000ee20008000800 */
[----:B------:R-:W2:Y:S01]  /*0080*/  S2R R3, SR_CTAID.X ;  /* 0x0000000000037919 */ /* 0x000ea20000002500 */
[----:B------:R-:W4:Y:S01]  /*0090*/  LDCU.64 UR8, c[0x0][0x380] ;  /* 0x00007000ff0877ac */ /* 0x000f220008000a00 */
[----:B-1----:R-:W-:Y:S01]  /*00a0*/  IMAD R0, R5, UR5, R14 ;  /* 0x0000000505007c24 */ /* 0x002fe2000f8e020e */
[----:B---3--:R-:W-:-:S03]  /*00b0*/  UIADD3 UR5, UPT, UPT, UR4, 0x8, URZ ;  /* 0x0000000804057890 */ /* 0x008fc6000fffe0ff */
[----:B------:R-:W-:Y:S01]  /*00c0*/  VIADD R22, R0, 0x4 ;  /* 0x0000000400167836 */ /* 0x000fe20000000000 */
[----:B0-----:R-:W-:Y:S01]  /*00d0*/  ISETP.NE.AND P0, PT, R20, RZ, PT ;  /* 0x000000ff1400720c */ /* 0x001fe20003f05270 */
[----:B--2---:R-:W-:Y:S01]  /*00e0*/  IMAD R2, R3, UR6, R20 ;  /* 0x0000000603027c24 */ /* 0x004fe2000f8e0214 */
[----:B------:R-:W0:Y:S01]  /*00f0*/  LDCU.64 UR6, c[0x0][0x358] ;  /* 0x00006b00ff0677ac */ /* 0x000e220008000a00 */
[----:B------:R-:W-:-:S03]  /*0100*/  IMAD R4, R22, UR5, RZ ;  /* 0x0000000516047c24 */ /* 0x000fc6000f8e02ff */
[----:B------:R-:W-:Y:S02]  /*0110*/  SHF.R.S32.HI R3, RZ, 0x1f, R2 ;  /* 0x0000001fff037819 */ /* 0x000fe40000011402 */
[----:B------:R-:W-:-:S04]  /*0120*/  IADD3 R5, P1, PT, R2, R4, RZ ;  /* 0x0000000402057210 */ /* 0x000fc80007f3e0ff */
[----:B------:R-:W-:Y:S02]  /*0130*/  LEA.HI.X.SX32 R4, R4, R3, 0x1, P1 ;  /* 0x0000000304047211 */ /* 0x000fe400008f0eff */
[----:B----4-:R-:W-:-:S04]  /*0140*/  LEA R12, P1, R5, UR8, 0x3 ;  /* 0x00000008050c7c11 */ /* 0x010fc8000f8218ff */
[----:B------:R-:W-:-:S05]  /*0150*/  LEA.HI.X R13, R5, UR9, R4, 0x3, P1 ;  /* 0x00000009050d7c11 */ /* 0x000fca00088f1c04 */
[----:B0-----:R-:W2:Y:S01]  /*0160*/  @!P0 LDG.E.64 R4, desc[UR6][R12.64+0x20] ;  /* 0x000020060c048981 */ /* 0x001ea2000c1e1b00 */
[----:B------:R-:W-:Y:S01]  /*0170*/  MOV R23, 0x400 ;  /* 0x0000040000177802 */ /* 0x000fe20000000f00 */
[----:B------:R-:W-:Y:S01]  /*0180*/  BSSY.RECONVERGENT B0, `(.L_x_0) ;  /* 0x0000019000007945 */ /* 0x000fe20003800200 */
[----:B------:R-:W-:Y:S01]  /*0190*/  ISETP.NE.AND P2, PT, R14, RZ, PT ;  /* 0x000000ff0e00720c */ /* 0x000fe20003f45270 */
[----:B------:R-:W0:Y:S02]  /*01a0*/  S2R R6, SR_CgaCtaId ;  /* 0x0000000000067919 */ /* 0x000e240000008800 */
[----:B0-----:R-:W-:-:S05]  /*01b0*/  LEA R23, R6, R23, 0x18 ;  /* 0x0000001706177211 */ /* 0x001fca00078ec0ff */
[----:B------:R-:W-:Y:S01]  /*01c0*/  IMAD R21, R14, 0x240, R23 ;  /* 0x000002400e157824 */ /* 0x000fe200078e0217 */
[----:B--2---:R-:W-:Y:S01]  /*01d0*/  MOV R6, R4 ;  /* 0x0000000400067202 */ /* 0x004fe20000000f00 */
[--C-:B------:R-:W-:Y:S01]  /*01e0*/  IMAD.MOV.U32 R7, RZ, RZ, R5.reuse ;  /* 0x000000ffff077224 */ /* 0x100fe200078e0005 */
[----:B------:R-:W-:Y:S01]  /*01f0*/  MOV R9, R5 ;  /* 0x0000000500097202 */ /* 0x000fe20000000f00 */
[--C-:B------:R-:W-:Y:S02]  /*0200*/  IMAD.MOV.U32 R8, RZ, RZ, R4.reuse ;  /* 0x000000ffff087224 */ /* 0x100fe400078e0004 */
[----:B------:R-:W-:Y:S01]  /*0210*/  IMAD.MOV.U32 R10, RZ, RZ, R4 ;  /* 0x000000ffff0a7224 */ /* 0x000fe200078e0004 */
[----:B------:R0:W-:Y:S01]  /*0220*/  @!P0 STS.128 [R21+0x900], R4 ;  /* 0x0009000415008388 */ /* 0x0001e20000000c00 */
[----:B------:R-:W-:-:S05]  /*0230*/  IMAD.MOV.U32 R11, RZ, RZ, R5 ;  /* 0x000000ffff0b7224 */ /* 0x000fca00078e0005 */
[----:B------:R0:W-:Y:S01]  /*0240*/  @!P0 STS.128 [R21+0x910], R8 ;  /* 0x0009100815008388 */ /* 0x0001e20000000c00 */
[----:B------:R-:W-:Y:S05]  /*0250*/  @!P0 BRA `(.L_x_1) ;  /* 0x00000000002c8947 */ /* 0x000fea0003800000 */
[----:B------:R-:W-:-:S13]  /*0260*/  ISETP.NE.AND P1, PT, R20, 0x3f, PT ;  /* 0x0000003f1400780c */ /* 0x000fda0003f25270 */
[----:B------:R-:W-:Y:S05]  /*0270*/  @P1 BRA `(.L_x_1) ;  /* 0x0000000000241947 */ /* 0x000fea0003800000 */
[----:B0-----:R-:W2:Y:S02]  /*0280*/  LDG.E.64 R4, desc[UR6][R12.64+0x20] ;  /* 0x000020060c047981 */ /* 0x001ea4000c1e1b00 */
[----:B--2---:R-:W-:Y:S01]  /*0290*/  MOV R6, R4 ;  /* 0x0000000400067202 */ /* 0x004fe20000000f00 */
[--C-:B------:R-:W-:Y:S01]  /*02a0*/  IMAD.MOV.U32 R7, RZ, RZ, R5.reuse ;  /* 0x000000ffff077224 */ /* 0x100fe200078e0005 */
[----:B------:R-:W-:Y:S01]  /*02b0*/  MOV R9, R5 ;  /* 0x0000000500097202 */ /* 0x000fe20000000f00 */
[--C-:B------:R-:W-:Y:S02]  /*02c0*/  IMAD.MOV.U32 R8, RZ, RZ, R4.reuse ;  /* 0x000000ffff087224 */ /* 0x100fe400078e0004 */
[----:B------:R-:W-:Y:S01]  /*02d0*/  IMAD.MOV.U32 R10, RZ, RZ, R4 ;  /* 0x000000ffff0a7224 */ /* 0x000fe200078e0004 */
[----:B------:R1:W-:Y:S01]  /*02e0*/  STS.128 [R21+0xb20], R4 ;  /* 0x000b200415007388 */ /* 0x0003e20000000c00 */
[----:B------:R-:W-:-:S05]  /*02f0*/  IMAD.MOV.U32 R11, RZ, RZ, R5 ;  /* 0x000000ffff0b7224 */ /* 0x000fca00078e0005 */
[----:B------:R1:W-:Y:S02]  /*0300*/  STS.128 [R21+0xb30], R8 ;  /* 0x000b300815007388 */ /* 0x0003e40000000c00 */
.L_x_1:
[----:B------:R-:W-:Y:S05]  /*0310*/  BSYNC.RECONVERGENT B0 ;  /* 0x0000000000007941 */ /* 0x000fea0003800200 */
.L_x_0:
[----:B------:R-:W-:Y:S04]  /*0320*/  BSSY.RECONVERGENT B0, `(.L_x_2) ;  /* 0x0000071000007945 */ /* 0x000fe80003800200 */
[----:B------:R-:W-:Y:S05]  /*0330*/  @!P2 BRA `(.L_x_3) ;  /* 0x0000000000e8a947 */ /* 0x000fea0003800000 */
[----:B------:R-:W-:-:S13]  /*0340*/  ISETP.NE.AND P0, PT, R14, 0x3f, PT ;  /* 0x0000003f0e00780c */ /* 0x000fda0003f05270 */
[----:B------:R-:W-:Y:S05]  /*0350*/  @P0 BRA `(.L_x_4) ;  /* 0x0000000400b40947 */ /* 0x000fea0003800000 */
[----:B------:R-:W2:Y:S01]  /*0360*/  LDG.E.64 R12, desc[UR6][R12.64+0x20] ;  /* 0x000020060c0c7981 */ /* 0x000ea2000c1e1b00 */
[C---:B01----:R-:W-:Y:S02]  /*0370*/  LEA R5, R20.reuse, R23, 0x3 ;  /* 0x0000001714057211 */ /* 0x043fe400078e18ff */
[----:B------:R-:W-:-:S03]  /*0380*/  ISETP.NE.AND P0, PT, R20, RZ, PT ;  /* 0x000000ff1400720c */ /* 0x000fc60003f05270 */
[----:B--2---:R0:W-:Y:S04]  /*0390*/  STS.64 [R5+0x9920], R12 ;  /* 0x0099200c05007388 */ /* 0x0041e80000000a00 */
[----:B------:R0:W-:Y:S04]  /*03a0*/  STS.64 [R5+0x9b60], R12 ;  /* 0x009b600c05007388 */ /* 0x0001e80000000a00 */
[----:B------:R0:W-:Y:S04]  /*03b0*/  STS.64 [R5+0x9da0], R12 ;  /* 0x009da00c05007388 */ /* 0x0001e80000000a00 */
[----:B------:R0:W-:Y:S01]  /*03c0*/  STS.64 [R5+0x9fe0], R12 ;  /* 0x009fe00c05007388 */ /* 0x0001e20000000a00 */
[----:B------:R-:W-:Y:S05]  /*03d0*/  @!P0 BRA `(.L_x_5) ;  /* 0x0000000000648947 */ /* 0x000fea0003800000 */
[----:B------:R-:W-:-:S13]  /*03e0*/  ISETP.NE.AND P0, PT, R20, 0x3f, PT ;  /* 0x0000003f1400780c */ /* 0x000fda0003f05270 */
[----:B------:R-:W-:Y:S05]  /*03f0*/  @P0 BRA `(.L_x_4) ;  /* 0x00000004008c0947 */ /* 0x000fea0003800000 */
[--C-:B------:R-:W-:Y:S01]  /*0400*/  IMAD.MOV.U32 R8, RZ, RZ, R12.reuse ;  /* 0x000000ffff087224 */ /* 0x100fe200078e000c */
[-C--:B------:R-:W-:Y:S01]  /*0410*/  MOV R10, R12.reuse ;  /* 0x0000000c000a7202 */ /* 0x080fe20000000f00 */
[--C-:B------:R-:W-:Y:S01]  /*0420*/  IMAD.MOV.U32 R9, RZ, RZ, R13.reuse ;  /* 0x000000ffff097224 */ /* 0x100fe200078e000d */
[-C--:B0-----:R-:W-:Y:S01]  /*0430*/  MOV R5, R13.reuse ;  /* 0x0000000d00057202 */ /* 0x081fe20000000f00 */
[--C-:B------:R-:W-:Y:S01]  /*0440*/  IMAD.MOV.U32 R11, RZ, RZ, R13.reuse ;  /* 0x000000ffff0b7224 */ /* 0x100fe200078e000d */
[----:B------:R-:W-:Y:S01]  /*0450*/  MOV R14, R12 ;  /* 0x0000000c000e7202 */ /* 0x000fe20000000f00 */
[--C-:B------:R-:W-:Y:S01]  /*0460*/  IMAD.MOV.U32 R4, RZ, RZ, R12.reuse ;  /* 0x000000ffff047224 */ /* 0x100fe200078e000c */
[----:B------:R-:W-:Y:S01]  /*0470*/  MOV R19, R13 ;  /* 0x0000000d00137202 */ /* 0x000fe20000000f00 */
[----:B------:R-:W-:Y:S01]  /*0480*/  IMAD.MOV.U32 R6, RZ, RZ, R12 ;  /* 0x000000ffff067224 */ /* 0x000fe200078e000c */
[----:B------:R3:W-:Y:S01]  /*0490*/  STS.128 [R23+0x9b30], R8 ;  /* 0x009b300817007388 */ /* 0x0007e20000000c00 */
[----:B------:R-:W-:-:S02]  /*04a0*/  IMAD.MOV.U32 R7, RZ, RZ, R13 ;  /* 0x000000ffff077224 */ /* 0x000fc400078e000d */
[--C-:B------:R-:W-:Y:S01]  /*04b0*/  IMAD.MOV.U32 R15, RZ, RZ, R13.reuse ;  /* 0x000000ffff0f7224 */ /* 0x100fe200078e000d */
[----:B------:R3:W-:Y:S01]  /*04c0*/  STS.128 [R23+0x9d70], R8 ;  /* 0x009d700817007388 */ /* 0x0007e20000000c00 */
[--C-:B------:R-:W-:Y:S02]  /*04d0*/  IMAD.MOV.U32 R18, RZ, RZ, R12.reuse ;  /* 0x000000ffff127224 */ /* 0x100fe400078e000c */
[----:B------:R-:W-:Y:S01]  /*04e0*/  IMAD.MOV.U32 R16, RZ, RZ, R12 ;  /* 0x000000ffff107224 */ /* 0x000fe200078e000c */
[----:B------:R3:W-:Y:S01]  /*04f0*/  STS.128 [R23+0x9d60], R4 ;  /* 0x009d600417007388 */ /* 0x0007e20000000c00 */
[----:B------:R-:W-:-:S03]  /*0500*/  IMAD.MOV.U32 R17, RZ, RZ, R13 ;  /* 0x000000ffff117224 */ /* 0x000fc600078e000d */
[----:B------:R3:W-:Y:S04]  /*0510*/  STS.128 [R23+0x9fa0], R12 ;  /* 0x009fa00c17007388 */ /* 0x0007e80000000c00 */
[----:B------:R3:W-:Y:S04]  /*0520*/  STS.128 [R23+0x9fb0], R4 ;  /* 0x009fb00417007388 */ /* 0x0007e80000000c00 */
[----:B------:R3:W-:Y:S04]  /*0530*/  STS.128 [R23+0xa1e0], R8 ;  /* 0x00a1e00817007388 */ /* 0x0007e80000000c00 */
[----:B------:R3:W-:Y:S04]  /*0540*/  STS.128 [R23+0x9b20], R12 ;  /* 0x009b200c17007388 */ /* 0x0007e80000000c00 */
[----:B------:R3:W-:Y:S01]  /*0550*/  STS.128 [R23+0xa1f0], R16 ;  /* 0x00a1f01017007388 */ /* 0x0007e20000000c00 */
[----:B------:R-:W-:Y:S05]  /*0560*/  BRA `(.L_x_4) ;  /* 0x0000000400307947 */ /* 0x000fea0003800000 */
.L_x_5:
[-C--:B------:R-:W-:Y:S01]  /*0570*/  MOV R8, R12.reuse ;  /* 0x0000000c00087202 */ /* 0x080fe20000000f00 */
[--C-:B------:R-:W-:Y:S01]  /*0580*/  IMAD.MOV.U32 R9, RZ, RZ, R13.reuse ;  /* 0x000000ffff097224 */ /* 0x100fe200078e000d */
[-C--:B------:R-:W-:Y:S01]  /*0590*/  MOV R11, R13.reuse ;  /* 0x0000000d000b7202 */ /* 0x080fe20000000f00 */
[--C-:B------:R-:W-:Y:S01]  /*05a0*/  IMAD.MOV.U32 R10, RZ, RZ, R12.reuse ;  /* 0x000000ffff0a7224 */ /* 0x100fe200078e000c */
[-C--:B------:R-:W-:Y:S01]  /*05b0*/  MOV R6, R12.reuse ;  /* 0x0000000c00067202 */ /* 0x080fe20000000f00 */
[--C-:B------:R-:W-:Y:S01]  /*05c0*/  IMAD.MOV.U32 R4, RZ, RZ, R12.reuse ;  /* 0x000000ffff047224 */ /* 0x100fe200078e000c */
[----:B------:R-:W-:Y:S01]  /*05d0*/  MOV R15, R13 ;  /* 0x0000000d000f7202 */ /* 0x000fe20000000f00 */
[--C-:B0-----:R-:W-:Y:S01]  /*05e0*/  IMAD.MOV.U32 R5, RZ, RZ, R13.reuse ;  /* 0x000000ffff057224 */ /* 0x101fe200078e000d */
[----:B------:R-:W-:Y:S01]  /*05f0*/  MOV R16, R12 ;  /* 0x0000000c00107202 */ /* 0x000fe20000000f00 */
[----:B------:R-:W-:Y:S01]  /*0600*/  IMAD.MOV.U32 R7, RZ, RZ, R13 ;  /* 0x000000ffff077224 */ /* 0x000fe200078e000d */
[----:B------:R2:W-:Y:S01]  /*0610*/  STS.128 [R23+0x9900], R8 ;  /* 0x0099000817007388 */ /* 0x0005e20000000c00 */
[----:B------:R-:W-:-:S02]  /*0620*/  IMAD.MOV.U32 R14, RZ, RZ, R12 ;  /* 0x000000ffff0e7224 */ /* 0x000fc400078e000c */
[----:B------:R-:W-:Y:S01]  /*0630*/  IMAD.MOV.U32 R18, RZ, RZ, R12 ;  /* 0x000000ffff127224 */ /* 0x000fe200078e000c */
[----:B------:R2:W-:Y:S01]  /*0640*/  STS.128 [R23+0x9910], R4 ;  /* 0x0099100417007388 */ /* 0x0005e20000000c00 */
[--C-:B------:R-:W-:Y:S02]  /*0650*/  IMAD.MOV.U32 R19, RZ, RZ, R13.reuse ;  /* 0x000000ffff137224 */ /* 0x100fe400078e000d */
[----:B------:R-:W-:Y:S01]  /*0660*/  IMAD.MOV.U32 R17, RZ, RZ, R13 ;  /* 0x000000ffff117224 */ /* 0x000fe200078e000d */
[----:B------:R2:W-:Y:S04]  /*0670*/  STS.128 [R23+0x9b40], R8 ;  /* 0x009b400817007388 */ /* 0x0005e80000000c00 */
[----:B------:R2:W-:Y:S04]  /*0680*/  STS.128 [R23+0x9b50], R12 ;  /* 0x009b500c17007388 */ /* 0x0005e80000000c00 */
[----:B------:R2:W-:Y:S04]  /*0690*/  STS.128 [R23+0x9d80], R4 ;  /* 0x009d800417007388 */ /* 0x0005e80000000c00 */
[----:B------:R2:W-:Y:S04]  /*06a0*/  STS.128 [R23+0x9d90], R8 ;  /* 0x009d900817007388 */ /* 0x0005e80000000c00 */
[----:B------:R2:W-:Y:S04]  /*06b0*/  STS.128 [R23+0x9fc0], R12 ;  /* 0x009fc00c17007388 */ /* 0x0005e80000000c00 */
[----:B------:R2:W-:Y:S01]  /*06c0*/  STS.128 [R23+0x9fd0], R16 ;  /* 0x009fd01017007388 */ /* 0x0005e20000000c00 */
[----:B------:R-:W-:Y:S05]  /*06d0*/  BRA `(.L_x_4) ;  /* 0x0000000000d47947 */ /* 0x000fea0003800000 */
.L_x_3:
[----:B------:R-:W2:Y:S01]  /*06e0*/  LDG.E.64 R12, desc[UR6][R12.64+0x20] ;  /* 0x000020060c0c7981 */ /* 0x000ea2000c1e1b00 */
[----:B01----:R-:W-:-:S05]  /*06f0*/  IMAD R5, R20, 0x8, R23 ;  /* 0x0000000814057824 */ /* 0x003fca00078e0217 */
[----:B--2---:R0:W-:Y:S04]  /*0700*/  STS.64 [R5+0x20], R12 ;  /* 0x0000200c05007388 */ /* 0x0041e80000000a00 */
[----:B------:R0:W-:Y:S04]  /*0710*/  STS.64 [R5+0x260], R12 ;  /* 0x0002600c05007388 */ /* 0x0001e80000000a00 */
[----:B------:R0:W-:Y:S04]  /*0720*/  STS.64 [R5+0x4a0], R12 ;  /* 0x0004a00c05007388 */ /* 0x0001e80000000a00 */
[----:B------:R0:W-:Y:S01]  /*0730*/  STS.64 [R5+0x6e0], R12 ;  /* 0x0006e00c05007388 */ /* 0x0001e20000000a00 */
[----:B------:R-:W-:Y:S05]  /*0740*/  @P0 BRA `(.L_x_6) ;  /* 0x00000000005c0947 */ /* 0x000fea0003800000 */
        /* <DEDUP_REMOVED lines=20> */
[----:B------:R0:W-:Y:S04]  /*0890*/  STS.128 [R23], R12 ;  /* 0x0000000c17007388 */ /* 0x0001e80000000c00 */
[----:B------:R0:W-:Y:S01]  /*08a0*/  STS.128 [R23+0x6d0], R16 ;  /* 0x0006d01017007388 */ /* 0x0001e20000000c00 */
[----:B------:R-:W-:Y:S05]  /*08b0*/  BRA `(.L_x_4) ;  /* 0x00000000005c7947 */ /* 0x000fea0003800000 */
.L_x_6:
[----:B------:R-:W-:Y:S01]  /*08c0*/  ISETP.NE.AND P0, PT, R20, 0x3f, PT ;  /* 0x0000003f1400780c */ /* 0x000fe20003f05270 */
[--C-:B------:R-:W-:Y:S01]  /*08d0*/  IMAD.MOV.U32 R8, RZ, RZ, R12.reuse ;  /* 0x000000ffff087224 */ /* 0x100fe200078e000c */
[-C--:B------:R-:W-:Y:S01]  /*08e0*/  MOV R9, R13.reuse ;  /* 0x0000000d00097202 */ /* 0x080fe20000000f00 */
[--C-:B------:R-:W-:Y:S01]  /*08f0*/  IMAD.MOV.U32 R10, RZ, RZ, R12.reuse ;  /* 0x000000ffff0a7224 */ /* 0x100fe200078e000c */
[-C--:B------:R-:W-:Y:S01]  /*0900*/  MOV R4, R12.reuse ;  /* 0x0000000c00047202 */ /* 0x080fe20000000f00 */
[--C-:B------:R-:W-:Y:S01]  /*0910*/  IMAD.MOV.U32 R11, RZ, RZ, R13.reuse ;  /* 0x000000ffff0b7224 */ /* 0x100fe200078e000d */
[-C--:B------:R-:W-:Y:S01]  /*0920*/  MOV R7, R13.reuse ;  /* 0x0000000d00077202 */ /* 0x080fe20000000f00 */
[----:B0-----:R-:W-:Y:S01]  /*0930*/  IMAD.MOV.U32 R5, RZ, RZ, R13 ;  /* 0x000000ffff057224 */ /* 0x001fe200078e000d */
[----:B------:R-:W-:Y:S01]  /*0940*/  MOV R18, R12 ;  /* 0x0000000c00127202 */ /* 0x000fe20000000f00 */
[--C-:B------:R-:W-:Y:S01]  /*0950*/  IMAD.MOV.U32 R6, RZ, RZ, R12.reuse ;  /* 0x000000ffff067224 */ /* 0x100fe200078e000c */
[----:B------:R-:W-:Y:S01]  /*0960*/  MOV R17, R13 ;  /* 0x0000000d00117202 */ /* 0x000fe20000000f00 */
[----:B------:R-:W-:-:S02]  /*0970*/  IMAD.MOV.U32 R14, RZ, RZ, R12 ;  /* 0x000000ffff0e7224 */ /* 0x000fc400078e000c */
[--C-:B------:R-:W-:Y:S01]  /*0980*/  IMAD.MOV.U32 R15, RZ, RZ, R13.reuse ;  /* 0x000000ffff0f7224 */ /* 0x100fe200078e000d */
[----:B------:R1:W-:Y:S01]  /*0990*/  @!P0 STS.128 [R23+0x220], R8 ;  /* 0x0002200817008388 */ /* 0x0003e20000000c00 */
[----:B------:R-:W-:Y:S02]  /*09a0*/  IMAD.MOV.U32 R19, RZ, RZ, R13 ;  /* 0x000000ffff137224 */ /* 0x000fe400078e000d */
[----:B------:R-:W-:Y:S01]  /*09b0*/  IMAD.MOV.U32 R16, RZ, RZ, R12 ;  /* 0x000000ffff107224 */ /* 0x000fe200078e000c */
[----:B------:R1:W-:Y:S04]  /*09c0*/  @!P0 STS.128 [R23+0x230], R4 ;  /* 0x0002300417008388 */ /* 0x0003e80000000c00 */
[----:B------:R1:W-:Y:S04]  /*09d0*/  @!P0 STS.128 [R23+0x460], R8 ;  /* 0x0004600817008388 */ /* 0x0003e80000000c00 */
[----:B------:R1:W-:Y:S04]  /*09e0*/  @!P0 STS.128 [R23+0x470], R12 ;  /* 0x0004700c17008388 */ /* 0x0003e80000000c00 */
[----:B------:R1:W-:Y:S04]  /*09f0*/  @!P0 STS.128 [R23+0x6a0], R4 ;  /* 0x0006a00417008388 */ /* 0x0003e80000000c00 */
[----:B------:R1:W-:Y:S04]  /*0a00*/  @!P0 STS.128 [R23+0x6b0], R8 ;  /* 0x0006b00817008388 */ /* 0x0003e80000000c00 */
[----:B------:R1:W-:Y:S04]  /*0a10*/  @!P0 STS.128 [R23+0x8e0], R12 ;  /* 0x0008e00c17008388 */ /* 0x0003e80000000c00 */
[----:B------:R1:W-:Y:S02]  /*0a20*/  @!P0 STS.128 [R23+0x8f0], R16 ;  /* 0x0008f01017008388 */ /* 0x0003e40000000c00 */
.L_x_4:
[----:B------:R-:W-:Y:S05]  /*0a30*/  BSYNC.RECONVERGENT B0 ;  /* 0x0000000000007941 */ /* 0x000fea0003800200 */
.L_x_2:
[----:B------:R-:W4:Y:S02]  /*0a40*/  LDCU UR5, c[0x0][0x394] ;  /* 0x00007280ff0577ac */ /* 0x000f240008000800 */
[----:B----4-:R-:W-:-:S06]  /*0a50*/  UIADD3 UR4, UPT, UPT, UR4, -0x1, UR5 ;  /* 0xffffffff04047890 */ /* 0x010fcc000fffe005 */
[----:B------:R-:W-:-:S05]  /*0a60*/  IMAD R22, R22, UR4, RZ ;  /* 0x0000000416167c24 */ /* 0x000fca000f8e02ff */
[----:B0123--:R-:W-:-:S04]  /*0a70*/  IADD3 R5, P0, PT, R2, R22, RZ ;  /* 0x0000001602057210 */ /* 0x00ffc80007f1e0ff */
[----:B------:R-:W-:Y:S02]  /*0a80*/  LEA.HI.X.SX32 R22, R22, R3, 0x1, P0 ;  /* 0x0000000316167211 */ /* 0x000fe400000f0eff */
[----:B------:R-:W-:-:S04]  /*0a90*/  LEA R4, P0, R5, UR8, 0x3 ;  /* 0x0000000805047c11 */ /* 0x000fc8000f8018ff */
[----:B------:R-:W-:-:S06]  /*0aa0*/  LEA.HI.X R5, R5, UR9, R22, 0x3, P0 ;  /* 0x0000000905057c11 */ /* 0x000fcc00080f1c16 */
[----:B------:R-:W2:Y:S01]  /*0ab0*/  LDG.E.64 R4, desc[UR6][R4.64+0x20] ;  /* 0x0000200604047981 */ /* 0x000ea2000c1e1b00 */
[----:B------:R-:W-:Y:S01]  /*0ac0*/  IMAD R3, R20, 0x8, R21 ;  /* 0x0000000814037824 */ /* 0x000fe200078e0215 */
[----:B------:R-:W-:Y:S01]  /*0ad0*/  CS2R R26, SRZ ;  /* 0x00000000001a7805 */ /* 0x000fe2000001ff00 */
[----:B------:R-:W-:Y:S01]  /*0ae0*/  BSSY.RECONVERGENT B0, `(.L_x_7) ;  /* 0x00001da000007945 */ /* 0x000fe20003800200 */
[----:B------:R-:W-:Y:S04]  /*0af0*/  STL.128 [R1], RZ ;  /* 0x000000ff01007387 */ /* 0x000fe80000100c00 */
[----:B------:R-:W-:Y:S04]  /*0b00*/  STL.128 [R1+0x10], RZ ;  /* 0x000010ff01007387 */ /* 0x000fe80000100c00 */
        /* <DEDUP_REMOVED lines=38> */
[----:B------:R-:W-:Y:S04]  /*0d70*/  STL.64 [R1+0x280], RZ ;  /* 0x000280ff01007387 */ /* 0x000fe80000100a00 */
        /* <DEDUP_REMOVED lines=33> */
[----:B--2---:R-:W-:Y:S04]  /*0f90*/  STS.64 [R3+0x920], R4 ;  /* 0x0009200403007388 */ /* 0x004fe80000000a00 */
        /* <DEDUP_REMOVED lines=125> */
[----:B------:R-:W-:Y:S01]  /*1770*/  STL.128 [R1+0xc70], RZ ;  /* 0x000c70ff01007387 */ /* 0x000fe20000100c00 */
[----:B------:R-:W-:Y:S06]  /*1780*/  BAR.SYNC.DEFER_BLOCKING 0x0 ;  /* 0x0000000000007b1d */ /* 0x000fec0000010000 */
[----:B------:R-:W-:Y:S04]  /*1790*/  STL.128 [R1+0xc80], RZ ;  /* 0x000c80ff01007387 */ /* 0x000fe80000100c00 */
[----:B------:R-:W-:Y:S04]  /*17a0*/  LDS.64 R8, [R3+0x20] ;  /* 0x0000200003087984 */ /* 0x000fe80000000a00 */
[----:B------:R-:W0:Y:S04]  /*17b0*/  LDS.64 R10, [R3+0x28] ;  /* 0x00002800030a7984 */ /* 0x000e280000000a00 */
[----:B------:R-:W-:Y:S04]  /*17c0*/  LDS.64 R12, [R3+0x30] ;  /* 0x00003000030c7984 */ /* 0x000fe80000000a00 */
[----:B------:R-:W1:Y:S04]  /*17d0*/  LDS.64 R14, [R3+0x38] ;  /* 0x00003800030e7984 */ /* 0x000e680000000a00 */
[----:B------:R-:W-:Y:S04]  /*17e0*/  LDS.64 R16, [R3+0x40] ;  /* 0x0000400003107984 */ /* 0x000fe80000000a00 */
[----:B------:R-:W2:Y:S04]  /*17f0*/  LDS.64 R18, [R3+0x240] ;  /* 0x0002400003127984 */ /* 0x000ea80000000a00 */
[----:B------:R-:W-:Y:S04]  /*1800*/  LDS.64 R20, [R3+0x248] ;  /* 0x0002480003147984 */ /* 0x000fe80000000a00 */
[----:B------:R-:W3:Y:S04]  /*1810*/  LDS.64 R22, [R3+0x250] ;  /* 0x0002500003167984 */ /* 0x000ee80000000a00 */
[----:B------:R-:W-:Y:S04]  /*1820*/  LDS.64 R4, [R3+0x10] ;  /* 0x0000100003047984 */ /* 0x000fe80000000a00 */
[----:B------:R-:W4:Y:S04]  /*1830*/  LDS.64 R6, [R3+0x18] ;  /* 0x0000180003067984 */ /* 0x000f280000000a00 */
[----:B------:R-:W-:Y:S04]  /*1840*/  LDS.64 R24, [R3+0x1240] ;  /* 0x0012400003187984 */ /* 0x000fe80000000a00 */
[----:B0-----:R-:W-:Y:S04]  /*1850*/  STL.128 [R1+0x20], R8 ;  /* 0x0000200801007387 */ /* 0x001fe80000100c00 */
[----:B------:R-:W-:Y:S04]  /*1860*/  LDS.64 R8, [R3+0x268] ;  /* 0x0002680003087984 */ /* 0x000fe80000000a00 */
[----:B-1----:R-:W-:Y:S04]  /*1870*/  STL.128 [R1+0x30], R12 ;  /* 0x0000300c01007387 */ /* 0x002fe80000100c00 */
[----:B------:R-:W0:Y:S04]  /*1880*/  LDS.64 R10, [R3+0x270] ;  /* 0x00027000030a7984 */ /* 0x000e280000000a00 */
[----:B--2---:R-:W-:Y:S04]  /*1890*/  STL.128 [R1+0x40], R16 ;  /* 0x0000401001007387 */ /* 0x004fe80000100c00 */
[----:B------:R-:W-:Y:S04]  /*18a0*/  LDS.64 R12, [R3+0x278] ;  /* 0x00027800030c7984 */ /* 0x000fe80000000a00 */
[----:B---3--:R-:W-:Y:S04]  /*18b0*/  STL.128 [R1+0x50], R20 ;  /* 0x0000501401007387 */ /* 0x008fe80000100c00 */
[----:B------:R-:W1:Y:S04]  /*18c0*/  LDS.64 R14, [R3+0x280] ;  /* 0x00028000030e7984 */ /* 0x000e680000000a00 */
[----:B------:R-:W-:Y:S04]  /*18d0*/  LDS.64 R16, [R3+0x480] ;  /* 0x0004800003107984 */ /* 0x000fe80000000a00 */
[----:B------:R-:W2:Y:S04]  /*18e0*/  LDS.64 R18, [R3+0x488] ;  /* 0x0004880003127984 */ /* 0x000ea80000000a00 */
[----:B------:R-:W-:Y:S04]  /*18f0*/  LDS.64 R20, [R3+0x490] ;  /* 0x0004900003147984 */ /* 0x000fe80000000a00 */
[----:B------:R-:W3:Y:S04]  /*1900*/  LDS.64 R22, [R3+0x498] ;  /* 0x0004980003167984 */ /* 0x000ee80000000a00 */
[----:B----4-:R-:W-:Y:S04]  /*1910*/  STL.128 [R1+0x10], R4 ;  /* 0x0000100401007387 */ /* 0x010fe80000100c00 */
[----:B------:R-:W-:Y:S04]  /*1920*/  LDS.64 R4, [R3+0x258] ;  /* 0x0002580003047984 */ /* 0x000fe80000000a00 */
[----:B------:R-:W4:Y:S04]  /*1930*/  LDS.64 R6, [R3+0x260] ;  /* 0x0002600003067984 */ /* 0x000f280000000a00 */
        /* <DEDUP_REMOVED lines=85> */
[----:B------:R-:W-:Y:S04]  /*1e90*/  LDS.64 R20, [R3] ;  /* 0x0000000003147984 */ /* 0x000fe80000000a00 */
[----:B------:R-:W3:Y:S04]  /*1ea0*/  LDS.64 R22, [R3+0x8] ;  /* 0x0000080003167984 */ /* 0x000ee80000000a00 */
[----:B----4-:R-:W-:Y:S04]  /*1eb0*/  STL.128 [R1+0x1f0], R4 ;  /* 0x0001f00401007387 */ /* 0x010fe80000100c00 */
[----:B------:R-:W-:Y:S04]  /*1ec0*/  LDS.64 R4, [R3+0x1200] ;  /* 0x0012000003047984 */ /* 0x000fe80000000a00 */
[----:B------:R-:W4:Y:S04]  /*1ed0*/  LDS.64 R6, [R3+0x1208] ;  /* 0x0012080003067984 */ /* 0x000f280000000a00 */
[----:B0-----:R-:W-:Y:S04]  /*1ee0*/  STL.128 [R1+0x250], R8 ;  /* 0x0002500801007387 */ /* 0x001fe80000100c00 */
[----:B------:R-:W-:Y:S04]  /*1ef0*/  STL.128 [R1+0x280], R24 ;  /* 0x0002801801007387 */ /* 0x000fe80000100c00 */
[----:B-1----:R-:W-:Y:S04]  /*1f00*/  STL.128 [R1+0x260], R12 ;  /* 0x0002600c01007387 */ /* 0x002fe80000100c00 */
[----:B------:R-:W-:Y:S04]  /*1f10*/  STL.128 [R1+0xc90], RZ ;  /* 0x000c90ff01007387 */ /* 0x000fe80000100c00 */
[----:B--2---:R-:W-:Y:S04]  /*1f20*/  STL.128 [R1+0x270], R16 ;  /* 0x0002701001007387 */ /* 0x004fe80000100c00 */
[----:B------:R-:W-:Y:S04]  /*1f30*/  STL.128 [R1+0xca0], RZ ;  /* 0x000ca0ff01007387 */ /* 0x000fe80000100c00 */
[----:B---3--:R-:W-:Y:S04]  /*1f40*/  STL.128 [R1], R20 ;  /* 0x0000001401007387 */ /* 0x008fe80000100c00 */
        /* <DEDUP_REMOVED lines=121> */
[----:B----4-:R0:W-:Y:S02]  /*26e0*/  STL.128 [R1+0x240], R4 ;  /* 0x0002400401007387 */ /* 0x0101e40000100c00 */
[----:B0-----:R-:W-:-:S02]  /*26f0*/  HFMA2 R6, -RZ, RZ, 0, 0 ;  /* 0x00000000ff067431 */ /* 0x001fc400000001ff */
[----:B------:R-:W-:Y:S01]  /*2700*/  IMAD.MOV.U32 R4, RZ, RZ, 0x51 ;  /* 0x00000051ff047424 */ /* 0x000fe200078e00ff */
[----:B------:R-:W-:Y:S06]  /*2710*/  BAR.SYNC.DEFER_BLOCKING 0x0 ;  /* 0x0000000000007b1d */ /* 0x000fec0000010000 */
.L_x_12:
[----:B0-----:R-:W-:Y:S01]  /*2720*/  BSSY.RECONVERGENT B1, `(.L_x_8) ;  /* 0x0000008000017945 */ /* 0x001fe20003800200 */
.L_x_9:
[----:B------:R-:W-:-:S05]  /*2730*/  IMAD R3, R6, 0x8, R1 ;  /* 0x0000000806037824 */ /* 0x000fca00078e0201 */
[----:B------:R-:W2:Y:S01]  /*2740*/  LDL.64 R10, [R3+0x8] ;  /* 0x00000800030a7983 */ /* 0x000ea20000100a00 */
[----:B------:R-:W-:-:S05]  /*2750*/  VIADD R6, R6, 0x1 ;  /* 0x0000000106067836 */ /* 0x000fca0000000000 */
[----:B------:R-:W-:Y:S02]  /*2760*/  ISETP.NE.AND P1, PT, R6, 0x50, PT ;  /* 0x000000500600780c */ /* 0x000fe40003f25270 */
[----:B--2---:R-:W-:-:S04]  /*2770*/  ISETP.LT.U32.AND P0, PT, R10, R20, PT ;  /* 0x000000140a00720c */ /* 0x004fc80003f01070 */
[----:B------:R-:W-:-:S13]  /*2780*/  ISETP.LT.AND.EX P0, PT, R11, R21, PT, P0 ;  /* 0x000000150b00720c */ /* 0x000fda0003f01300 */
[----:B------:R-:W-:Y:S05]  /*2790*/  @P1 BRA P0, `(.L_x_9) ;  /* 0xfffffffc00e41947 */ /* 0x000fea000003ffff */
[----:B------:R-:W-:Y:S05]  /*27a0*/  BSYNC.RECONVERGENT B1 ;  /* 0x0000000000017941 */ /* 0x000fea0003800200 */
.L_x_8:
[----:B------:R-:W-:Y:S01]  /*27b0*/  BSSY.RECONVERGENT B1, `(.L_x_10) ;  /* 0x0000008000017945 */ /* 0x000fe20003800200 */
.L_x_11:
[----:B------:R-:W-:-:S05]  /*27c0*/  LEA R5, R4, R1, 0x3 ;  /* 0x0000000104057211 */ /* 0x000fca00078e18ff */
[----:B------:R-:W2:Y:S01]  /*27d0*/  LDL.64 R8, [R5+-0x8] ;  /* 0xfffff80005087983 */ /* 0x000ea20000100a00 */
[----:B------:R-:W-:-:S05]  /*27e0*/  VIADD R4, R4, 0xffffffff ;  /* 0xffffffff04047836 */ /* 0x000fca0000000000 */
[----:B------:R-:W-:Y:S02]  /*27f0*/  ISETP.NE.AND P1, PT, R4, RZ, PT ;  /* 0x000000ff0400720c */ /* 0x000fe40003f25270 */
[----:B--2---:R-:W-:-:S04]  /*2800*/  ISETP.GE.U32.AND P0, PT, R8, R20, PT ;  /* 0x000000140800720c */ /* 0x004fc80003f06070 */
[----:B------:R-:W-:-:S13]  /*2810*/  ISETP.GE.AND.EX P0, PT, R9, R21, PT, P0 ;  /* 0x000000150900720c */ /* 0x000fda0003f06300 */
[----:B------:R-:W-:Y:S05]  /*2820*/  @P0 BRA P1, `(.L_x_11) ;  /* 0xfffffffc00e40947 */ /* 0x000fea000083ffff */
[----:B------:R-:W-:Y:S05]  /*2830*/  BSYNC.RECONVERGENT B1 ;  /* 0x0000000000017941 */ /* 0x000fea0003800200 */
.L_x_10:
[----:B------:R-:W-:-:S13]  /*2840*/  ISETP.GE.AND P0, PT, R6, R4, PT ;  /* 0x000000040600720c */ /* 0x000fda0003f06270 */
[----:B------:R0:W-:Y:S04]  /*2850*/  @!P0 STL.64 [R3+0x8], R8 ;  /* 0x0000080803008387 */ /* 0x0001e80000100a00 */
[----:B------:R0:W-:Y:S01]  /*2860*/  @!P0 STL.64 [R5+-0x8], R10 ;  /* 0xfffff80a05008387 */ /* 0x0001e20000100a00 */
[----:B------:R-:W-:Y:S05]  /*2870*/  @!P0 BRA `(.L_x_12) ;  /* 0xfffffffc00a88947 */ /* 0x000fea000383ffff */
[----:B------:R-:W-:Y:S05]  /*2880*/  BSYNC.RECONVERGENT B0 ;  /* 0x0000000000007941 */ /* 0x000fea0003800200 */
.L_x_7:
[----:B------:R1:W-:Y:S01]  /*2890*/  STL.64 [R5+-0x8], R20 ;  /* 0xfffff81405007387 */ /* 0x0003e20000100a00 */
[----:B------:R-:W-:Y:S01]  /*28a0*/  ISETP.NE.AND P0, PT, R4, 0x28, PT ;  /* 0x000000280400780c */ /* 0x000fe20003f05270 */
[----:B------:R-:W-:Y:S02]  /*28b0*/  BSSY.RECONVERGENT B1, `(.L_x_13) ;  /* 0x0000053000017945 */ /* 0x000fe40003800200 */
[----:B------:R1:W-:Y:S10]  /*28c0*/  STL.64 [R1], R8 ;  /* 0x0000000801007387 */ /* 0x0003f40000100a00 */
[----:B------:R-:W-:Y:S05]  /*28d0*/  @!P0 BRA `(.L_x_14) ;  /* 0x0000000400408947 */ /* 0x000fea0003800000 */
[----:B0-----:R-:W-:Y:S01]  /*28e0*/  VIADD R3, R1, 0x8 ;  /* 0x0000000801037836 */ /* 0x001fe20000000000 */
[----:B-1----:R-:W-:Y:S01]  /*28f0*/  MOV R5, RZ ;  /* 0x000000ff00057202 */ /* 0x002fe20000000f00 */
[----:B------:R-:W-:-:S07]  /*2900*/  IMAD.MOV.U32 R10, RZ, RZ, 0x50 ;  /* 0x00000050ff0a7424 */ /* 0x000fce00078e00ff */
.L_x_30:
[----:B------:R-:W-:Y:S01]  /*2910*/  ISETP.GE.AND P0, PT, R4, 0x29, PT ;  /* 0x000000290400780c */ /* 0x000fe20003f06270 */
[----:B------:R-:W-:-:S12]  /*2920*/  BSSY.RECONVERGENT B0, `(.L_x_15) ;  /* 0x0000049000007945 */ /* 0x000fd80003800200 */
[----:B0123--:R-:W-:Y:S05]  /*2930*/  @!P0 BRA `(.L_x_16) ;  /* 0x00000000007c8947 */ /* 0x00ffea0003800000 */
[----:B------:R-:W-:-:S05]  /*2940*/  IMAD R11, R5, 0x8, R1 ;  /* 0x00000008050b7824 */ /* 0x000fca00078e0201 */
[----:B------:R0:W5:Y:S01]  /*2950*/  LDL.64 R8, [R11] ;  /* 0x000000000b087983 */ /* 0x0001620000100a00 */
[----:B------:R-:W-:Y:S01]  /*2960*/  BSSY.RECONVERGENT B2, `(.L_x_17) ;  /* 0x0000019000027945 */ /* 0x000fe20003800200 */
[----:B------:R-:W-:Y:S01]  /*2970*/  IADD3 R10, PT, PT, R4, -0x1, RZ ;  /* 0xffffffff040a7810 */ /* 0x000fe20007ffe0ff */
[----:B------:R-:W-:-:S07]  /*2980*/  IMAD.MOV.U32 R14, RZ, RZ, R5 ;  /* 0x000000ffff0e7224 */ /* 0x000fce00078e0005 */
.L_x_22:
[----:B-1----:R-:W-:Y:S01]  /*2990*/  BSSY.RECONVERGENT B3, `(.L_x_18) ;  /* 0x0000008000037945 */ /* 0x002fe20003800200 */
.L_x_19:
[----:B------:R-:W-:-:S05]  /*29a0*/  IMAD R15, R14, 0x8, R1 ;  /* 0x000000080e0f7824 */ /* 0x000fca00078e0201 */
[----:B------:R-:W2:Y:S01]  /*29b0*/  LDL.64 R6, [R15+0x8] ;  /* 0x000008000f067983 */ /* 0x000ea20000100a00 */
[----:B------:R-:W-:-:S04]  /*29c0*/  IADD3 R14, PT, PT, R14, 0x1, RZ ;  /* 0x000000010e0e7810 */ /* 0x000fc80007ffe0ff */
[----:B------:R-:W-:Y:S02]  /*29d0*/  ISETP.NE.AND P1, PT, R14, R10, PT ;  /* 0x0000000a0e00720c */ /* 0x000fe40003f25270 */
[----:B--2--5:R-:W-:-:S04]  /*29e0*/  ISETP.LT.U32.AND P0, PT, R6, R8, PT ;  /* 0x000000080600720c */ /* 0x024fc80003f01070 */
[----:B------:R-:W-:-:S13]  /*29f0*/  ISETP.LT.AND.EX P0, PT, R7, R9, PT, P0 ;  /* 0x000000090700720c */ /* 0x000fda0003f01300 */
[----:B------:R-:W-:Y:S05]  /*2a00*/  @P1 BRA P0, `(.L_x_19) ;  /* 0xfffffffc00e41947 */ /* 0x000fea000003ffff */
[----:B------:R-:W-:Y:S05]  /*2a10*/  BSYNC.RECONVERGENT B3 ;  /* 0x0000000000037941 */ /* 0x000fea0003800200 */
.L_x_18:
[----:B------:R-:W-:Y:S01]  /*2a20*/  BSSY.RECONVERGENT B3, `(.L_x_20) ;  /* 0x0000008000037945 */ /* 0x000fe20003800200 */
.L_x_21:
[----:B------:R-:W-:-:S05]  /*2a30*/  IMAD R17, R4, 0x8, R1 ;  /* 0x0000000804117824 */ /* 0x000fca00078e0201 */
[----:B------:R-:W2:Y:S01]  /*2a40*/  LDL.64 R12, [R17+-0x8] ;  /* 0xfffff800110c7983 */ /* 0x000ea20000100a00 */
[----:B------:R-:W-:-:S05]  /*2a50*/  VIADD R4, R4, 0xffffffff ;  /* 0xffffffff04047836 */ /* 0x000fca0000000000 */
[----:B------:R-:W-:Y:S02]  /*2a60*/  ISETP.NE.AND P1, PT, R4, R5, PT ;  /* 0x000000050400720c */ /* 0x000fe40003f25270 */
[----:B--2---:R-:W-:-:S04]  /*2a70*/  ISETP.GE.U32.AND P0, PT, R12, R8, PT ;  /* 0x000000080c00720c */ /* 0x004fc80003f06070 */
[----:B------:R-:W-:-:S13]  /*2a80*/  ISETP.GE.AND.EX P0, PT, R13, R9, PT, P0 ;  /* 0x000000090d00720c */ /* 0x000fda0003f06300 */
[----:B------:R-:W-:Y:S05]  /*2a90*/  @P0 BRA P1, `(.L_x_21) ;  /* 0xfffffffc00e40947 */ /* 0x000fea000083ffff */
[----:B------:R-:W-:Y:S05]  /*2aa0*/  BSYNC.RECONVERGENT B3 ;  /* 0x0000000000037941 */ /* 0x000fea0003800200 */
.L_x_20:
[----:B------:R-:W-:-:S13]  /*2ab0*/  ISETP.GE.AND P0, PT, R14, R4, PT ;  /* 0x000000040e00720c */ /* 0x000fda0003f06270 */
[----:B------:R1:W-:Y:S04]  /*2ac0*/  @!P0 STL.64 [R15+0x8], R12 ;  /* 0x0000080c0f008387 */ /* 0x0003e80000100a00 */
[----:B------:R1:W-:Y:S01]  /*2ad0*/  @!P0 STL.64 [R17+-0x8], R6 ;  /* 0xfffff80611008387 */ /* 0x0003e20000100a00 */
[----:B------:R-:W-:Y:S05]  /*2ae0*/  @!P0 BRA `(.L_x_22) ;  /* 0xfffffffc00a88947 */ /* 0x000fea000383ffff */
[----:B------:R-:W-:Y:S05]  /*2af0*/  BSYNC.RECONVERGENT B2 ;  /* 0x0000000000027941 */ /* 0x000fea0003800200 */
.L_x_17:
[----:B------:R2:W-:Y:S04]  /*2b00*/  STL.64 [R17+-0x8], R8 ;  /* 0xfffff80811007387 */ /* 0x0005e80000100a00 */
[----:B------:R2:W-:Y:S01]  /*2b10*/  STL.64 [R11], R12 ;  /* 0x0000000c0b007387 */ /* 0x0005e20000100a00 */
[----:B------:R-:W-:Y:S05]  /*2b20*/  BRA `(.L_x_23) ;  /* 0x0000000000a07947 */ /* 0x000fea0003800000 */
.L_x_16:
[----:B------:R-:W-:-:S05]  /*2b30*/  LEA R11, R4, R1, 0x3 ;  /* 0x00000001040b7211 */ /* 0x000fca00078e18ff */
[----:B------:R0:W5:Y:S01]  /*2b40*/  LDL.64 R6, [R11+0x8] ;  /* 0x000008000b067983 */ /* 0x0001620000100a00 */
[----:B------:R-:W-:Y:S01]  /*2b50*/  VIADD R5, R4, 0x1 ;  /* 0x0000000104057836 */ /* 0x000fe20000000000 */
[----:B------:R-:W-:Y:S01]  /*2b60*/  BSSY.RECONVERGENT B2, `(.L_x_24) ;  /* 0x0000022000027945 */ /* 0x000fe20003800200 */
[----:B------:R-:W-:-:S03]  /*2b70*/  VIADD R4, R10, 0x1 ;  /* 0x000000010a047836 */ /* 0x000fc60000000000 */
[----:B------:R-:W-:-:S07]  /*2b80*/  MOV R14, R5 ;  /* 0x00000005000e7202 */ /* 0x000fce0000000f00 */
.L_x_29:
[----:B------:R-:W-:Y:S01]  /*2b90*/  BSSY.RECONVERGENT B3, `(.L_x_25) ;  /* 0x000000f000037945 */ /* 0x000fe20003800200 */
[----:B------:R-:W-:Y:S01]  /*2ba0*/  VIADD R16, R14, 0xffffffff ;  /* 0xffffffff0e107836 */ /* 0x000fe20000000000 */
[----:B-1----:R-:W-:Y:S01]  /*2bb0*/  IADD3 R13, PT, PT, -R10, R14, RZ ;  /* 0x0000000e0a0d7210 */ /* 0x002fe20007ffe1ff */
[----:B------:R-:W-:-:S07]  /*2bc0*/  VIADD R12, R14, 0x1 ;  /* 0x000000010e0c7836 */ /* 0x000fce0000000000 */
.L_x_26:
[----:B------:R-:W-:-:S06]  /*2bd0*/  IMAD R8, R14, 0x8, R3 ;  /* 0x000000080e087824 */ /* 0x000fcc00078e0203 */
[----:B------:R-:W2:Y:S01]  /*2be0*/  LDL.64 R8, [R8] ;  /* 0x0000000008087983 */ /* 0x000ea20000100a00 */
[----:B------:R-:W-:Y:S01]  /*2bf0*/  VIADD R13, R13, 0x1 ;  /* 0x000000010d0d7836 */ /* 0x000fe20000000000 */
[----:B------:R-:W-:Y:S01]  /*2c00*/  IADD3 R16, PT, PT, R16, 0x1, RZ ;  /* 0x0000000110107810 */ /* 0x000fe20007ffe0ff */
[----:B------:R-:W-:Y:S01]  /*2c10*/  IMAD.MOV.U32 R19, RZ, RZ, R12 ;  /* 0x000000ffff137224 */ /* 0x000fe200078e000c */
[----:B------:R-:W-:Y:S01]  /*2c20*/  IADD3 R14, PT, PT, R14, 0x1, RZ ;  /* 0x000000010e0e7810 */ /* 0x000fe20007ffe0ff */
[----:B------:R-:W-:Y:S01]  /*2c30*/  VIADD R12, R12, 0x1 ;  /* 0x000000010c0c7836 */ /* 0x000fe20000000000 */
[----:B------:R-:W-:Y:S02]  /*2c40*/  ISETP.NE.AND P1, PT, R13, RZ, PT ;  /* 0x000000ff0d00720c */ /* 0x000fe40003f25270 */
[----:B--2--5:R-:W-:-:S04]  /*2c50*/  ISETP.GE.U32.AND P0, PT, R8, R6, PT ;  /* 0x000000060800720c */ /* 0x024fc80003f06070 */
[----:B------:R-:W-:-:S13]  /*2c60*/  ISETP.GE.AND.EX P0, PT, R9, R7, PT, P0 ;  /* 0x000000070900720c */ /* 0x000fda0003f06300 */
[----:B------:R-:W-:Y:S05]  /*2c70*/  @!P0 BRA P1, `(.L_x_26) ;  /* 0xfffffffc00d48947 */ /* 0x000fea000083ffff */
[----:B------:R-:W-:Y:S05]  /*2c80*/  BSYNC.RECONVERGENT B3 ;  /* 0x0000000000037941 */ /* 0x000fea0003800200 */
.L_x_25:
[----:B------:R-:W-:Y:S01]  /*2c90*/  BSSY.RECONVERGENT B3, `(.L_x_27) ;  /* 0x0000008000037945 */ /* 0x000fe20003800200 */
.L_x_28:
[----:B------:R-:W-:-:S05]  /*2ca0*/  IMAD R15, R4, 0x8, R1 ;  /* 0x00000008040f7824 */ /* 0x000fca00078e0201 */
[----:B------:R-:W2:Y:S01]  /*2cb0*/  LDL.64 R12, [R15+-0x8] ;  /* 0xfffff8000f0c7983 */ /* 0x000ea20000100a00 */
[----:B------:R-:W-:-:S04]  /*2cc0*/  IADD3 R4, PT, PT, R4, -0x1, RZ ;  /* 0xffffffff04047810 */ /* 0x000fc80007ffe0ff */
[----:B------:R-:W-:Y:S02]  /*2cd0*/  ISETP.NE.AND P1, PT, R4, R5, PT ;  /* 0x000000050400720c */ /* 0x000fe40003f25270 */
[----:B--2---:R-:W-:-:S04]  /*2ce0*/  ISETP.GE.U32.AND P0, PT, R12, R6, PT ;  /* 0x000000060c00720c */ /* 0x004fc80003f06070 */
[----:B------:R-:W-:-:S13]  /*2cf0*/  ISETP.GE.AND.EX P0, PT, R13, R7, PT, P0 ;  /* 0x000000070d00720c */ /* 0x000fda0003f06300 */
[----:B------:R-:W-:Y:S05]  /*2d00*/  @P0 BRA P1, `(.L_x_28) ;  /* 0xfffffffc00e40947 */ /* 0x000fea000083ffff */
[----:B------:R-:W-:Y:S05]  /*2d10*/  BSYNC.RECONVERGENT B3 ;  /* 0x0000000000037941 */ /* 0x000fea0003800200 */
.L_x_27:
[----:B------:R-:W-:-:S13]  /*2d20*/  ISETP.GE.AND P0, PT, R19, R4, PT ;  /* 0x000000041300720c */ /* 0x000fda0003f06270 */
[----:B------:R-:W-:Y:S01]  /*2d30*/  @!P0 IMAD R17, R16, 0x8, R1 ;  /* 0x0000000810118824 */ /* 0x000fe200078e0201 */
[----:B------:R-:W-:-:S04]  /*2d40*/  @!P0 MOV R14, R19 ;  /* 0x00000013000e8202 */ /* 0x000fc80000000f00 */
[----:B------:R1:W-:Y:S04]  /*2d50*/  @!P0 STL.64 [R17+0x8], R12 ;  /* 0x0000080c11008387 */ /* 0x0003e80000100a00 */
[----:B------:R1:W-:Y:S01]  /*2d60*/  @!P0 STL.64 [R15+-0x8], R8 ;  /* 0xfffff8080f008387 */ /* 0x0003e20000100a00 */
[----:B------:R-:W-:Y:S05]  /*2d70*/  @!P0 BRA `(.L_x_29) ;  /* 0xfffffffc00848947 */ /* 0x000fea000383ffff */
[----:B------:R-:W-:Y:S05]  /*2d80*/  BSYNC.RECONVERGENT B2 ;  /* 0x0000000000027941 */ /* 0x000fea0003800200 */
.L_x_24:
[----:B------:R3:W-:Y:S04]  /*2d90*/  STL.64 [R15+-0x8], R6 ;  /* 0xfffff8060f007387 */ /* 0x0007e80000100a00 */
[----:B------:R3:W-:Y:S02]  /*2da0*/  STL.64 [R11+0x8], R12 ;  /* 0x0000080c0b007387 */ /* 0x0007e40000100a00 */
.L_x_23:
[----:B------:R-:W-:Y:S05]  /*2db0*/  BSYNC.RECONVERGENT B0 ;  /* 0x0000000000007941 */ /* 0x000fea0003800200 */
.L_x_15:
[----:B------:R-:W-:-:S13]  /*2dc0*/  ISETP.NE.AND P0, PT, R4, 0x28, PT ;  /* 0x000000280400780c */ /* 0x000fda0003f05270 */
[----:B------:R-:W-:Y:S05]  /*2dd0*/  @P0 BRA `(.L_x_30) ;  /* 0xfffffff800cc0947 */ /* 0x000fea000383ffff */
.L_x_14:
[----:B------:R-:W-:Y:S05]  /*2de0*/  BSYNC.RECONVERGENT B1 ;  /* 0x0000000000017941 */ /* 0x000fea0003800200 */
.L_x_13:
[----:B-1-3--:R-:W3:Y:S01]  /*2df0*/  LDL.64 R6, [R1+0x140] ;  /* 0x0001400001067983 */ /* 0x00aee20000100a00 */
[----:B0-----:R-:W0:Y:S01]  /*2e00*/  LDC.64 R4, c[0x0][0x388] ;  /* 0x0000e200ff047b82 */ /* 0x001e220000000a00 */
[----:B------:R-:W1:Y:S02]  /*2e10*/  LDCU UR4, c[0x0][0x390] ;  /* 0x00007200ff0477ac */ /* 0x000e640008000800 */
[----:B-1----:R-:W-:-:S04]  /*2e20*/  IMAD R0, R0, UR4, R2 ;  /* 0x0000000400007c24 */ /* 0x002fc8000f8e0202 */
[----:B0-----:R-:W-:-:S05]  /*2e30*/  IMAD.WIDE R2, R0, 0x8, R4 ;  /* 0x0000000800027825 */ /* 0x001fca00078e0204 */
[----:B---3--:R-:W-:Y:S01]  /*2e40*/  STG.E.64 desc[UR6][R2.64], R6 ;  /* 0x0000000602007986 */ /* 0x008fe2000c101b06 */
[----:B------:R-:W-:Y:S05]  /*2e50*/  EXIT ;  /* 0x000000000000794d */ /* 0x000fea0003800000 */
.L_x_31:
[----:B------:R-:W-:-:S00]  /*2e60*/  BRA `(.L_x_31) ;  /* 0xfffffffc00fc7947 */ /* 0x000fc0000383ffff */
[----:B------:R-:W-:-:S00]  /*2e70*/  NOP ;  /* 0x0000000000007918 */ /* 0x000fc00000000000 */
        /* <DEDUP_REMOVED lines=8> */
.L_x_32:


//--------------------- .nv.shared._Z15medianFilterGPUPlS_ii --------------------------
	.section	.nv.shared._Z15medianFilterGPUPlS_ii,"aw",@nobits
	.sectionflags	@""
	.align	8
.nv.shared._Z15medianFilterGPUPlS_ii:
	.zero		42496


//--------------------- .nv.shared.reserved.0     --------------------------
	.section	.nv.shared.reserved.0,"aw",@nobits
	.weak		__nv_reservedSMEM_offset_0_alias
	.size		__nv_reservedSMEM_offset_0_alias, 0, 64
	.other		__nv_reservedSMEM_offset_0_alias,@"STO_CUDA_RESERVED_SHARED STV_DEFAULT"
__nv_reservedSMEM_offset_0_alias:
	.zero		0
	.zero		64


//--------------------- .nv.constant0._Z15medianFilterGPUPlS_ii --------------------------
	.section	.nv.constant0._Z15medianFilterGPUPlS_ii,"a",@progbits
	.sectionflags	@""
	.align	4
.nv.constant0._Z15medianFilterGPUPlS_ii:
	.zero		920


//--------------------- SYMBOLS --------------------------

	.type		.nv.reservedSmem.offset0,@object
	.size		.nv.reservedSmem.offset0,0x4
	.type		.nv.reservedSmem.cap,@object
	.size		.nv.reservedSmem.cap,0x4
